//
// Generated by NVIDIA NVVM Compiler
//
// Compiler Build ID: CL-36424714
// Cuda compilation tools, release 13.0, V13.0.88
// Based on NVVM 20.0.0
//

.version 9.0
.target sm_100
.address_size 64

	// .globl	_Z12generateMaskPhPjm
.extern .shared .align 16 .b8 temp[];

.visible .entry _Z12generateMaskPhPjm(
	.param .u64 .ptr .align 1 _Z12generateMaskPhPjm_param_0,
	.param .u64 .ptr .align 1 _Z12generateMaskPhPjm_param_1,
	.param .u64 _Z12generateMaskPhPjm_param_2
)
{
	.reg .pred 	%p<8>;
	.reg .b16 	%rs<5>;
	.reg .b32 	%r<17>;
	.reg .b64 	%rd<21>;

	ld.param.u64 	%rd10, [_Z12generateMaskPhPjm_param_0];
	ld.param.u64 	%rd11, [_Z12generateMaskPhPjm_param_1];
	ld.param.u64 	%rd9, [_Z12generateMaskPhPjm_param_2];
	cvta.to.global.u64 	%rd1, %rd11;
	cvta.to.global.u64 	%rd2, %rd10;
	mov.u32 	%r7, %ctaid.x;
	mov.u32 	%r8, %ntid.x;
	mov.u32 	%r9, %tid.x;
	mad.lo.s32 	%r16, %r7, %r8, %r9;
	mov.u32 	%r10, %nctaid.x;
	mul.lo.s32 	%r2, %r8, %r10;
	setp.eq.s32 	%p1, %r16, 0;
	@%p1 bra 	$L__BB0_3;
	cvt.s64.s32 	%rd20, %r16;
	add.s64 	%rd4, %rd9, -1;
	setp.le.u64 	%p2, %rd4, %rd20;
	@%p2 bra 	$L__BB0_6;
$L__BB0_2:
	add.s64 	%rd12, %rd2, %rd20;
	ld.global.u8 	%rs1, [%rd12];
	ld.global.u8 	%rs2, [%rd12+-1];
	setp.ne.s16 	%p3, %rs1, %rs2;
	selp.u32 	%r11, 1, 0, %p3;
	shl.b64 	%rd13, %rd20, 2;
	add.s64 	%rd14, %rd1, %rd13;
	st.global.u32 	[%rd14], %r11;
	add.s32 	%r16, %r16, %r2;
	cvt.s64.s32 	%rd20, %r16;
	setp.gt.u64 	%p4, %rd4, %rd20;
	@%p4 bra 	$L__BB0_2;
	bra.uni 	$L__BB0_6;
$L__BB0_3:
	mov.b32 	%r12, 1;
	st.global.u32 	[%rd1], %r12;
	setp.lt.u64 	%p5, %rd9, 2;
	@%p5 bra 	$L__BB0_6;
	mov.b32 	%r15, 1;
	mov.b64 	%rd19, 1;
$L__BB0_5:
	add.s64 	%rd16, %rd2, %rd19;
	ld.global.u8 	%rs3, [%rd16];
	ld.global.u8 	%rs4, [%rd16+-1];
	setp.ne.s16 	%p6, %rs3, %rs4;
	selp.u32 	%r14, 1, 0, %p6;
	shl.b64 	%rd17, %rd19, 2;
	add.s64 	%rd18, %rd1, %rd17;
	st.global.u32 	[%rd18], %r14;
	add.s32 	%r15, %r15, %r2;
	cvt.s64.s32 	%rd19, %r15;
	setp.gt.u64 	%p7, %rd9, %rd19;
	@%p7 bra 	$L__BB0_5;
$L__BB0_6:
	ret;

}
	// .globl	_Z4scanPjS_S_mb
.visible .entry _Z4scanPjS_S_mb(
	.param .u64 .ptr .align 1 _Z4scanPjS_S_mb_param_0,
	.param .u64 .ptr .align 1 _Z4scanPjS_S_mb_param_1,
	.param .u64 .ptr .align 1 _Z4scanPjS_S_mb_param_2,
	.param .u64 _Z4scanPjS_S_mb_param_3,
	.param .u8 _Z4scanPjS_S_mb_param_4
)
{
	.reg .pred 	%p<9>;
	.reg .b16 	%rs<2>;
	.reg .b32 	%r<57>;
	.reg .b64 	%rd<18>;

	ld.param.u64 	%rd4, [_Z4scanPjS_S_mb_param_0];
	ld.param.u64 	%rd5, [_Z4scanPjS_S_mb_param_1];
	ld.param.u64 	%rd2, [_Z4scanPjS_S_mb_param_2];
	ld.param.u64 	%rd3, [_Z4scanPjS_S_mb_param_3];
	ld.param.s8 	%rs1, [_Z4scanPjS_S_mb_param_4];
	cvta.to.global.u64 	%rd1, %rd4;
	cvta.to.global.u64 	%rd6, %rd5;
	mov.u32 	%r1, %ctaid.x;
	mov.u32 	%r2, %tid.x;
	cvt.u32.u64 	%r3, %rd3;
	shl.b32 	%r18, %r2, 1;
	mad.lo.s32 	%r4, %r1, %r3, %r18;
	mul.wide.s32 	%rd7, %r4, 4;
	add.s64 	%rd8, %rd6, %rd7;
	ld.global.u32 	%r19, [%rd8];
	shl.b32 	%r20, %r2, 3;
	mov.u32 	%r21, temp;
	add.s32 	%r5, %r21, %r20;
	ld.global.u32 	%r22, [%rd8+4];
	or.b32  	%r6, %r18, 1;
	st.shared.v2.u32 	[%r5], {%r19, %r22};
	shr.u64 	%rd9, %rd3, 1;
	cvt.u32.u64 	%r52, %rd9;
	setp.lt.s32 	%p1, %r52, 1;
	mov.b32 	%r54, 1;
	@%p1 bra 	$L__BB1_5;
	mov.b32 	%r54, 1;
$L__BB1_2:
	bar.sync 	0;
	setp.ge.s32 	%p2, %r2, %r52;
	@%p2 bra 	$L__BB1_4;
	mul.lo.s32 	%r24, %r54, %r6;
	shl.b32 	%r25, %r24, 2;
	add.s32 	%r27, %r21, %r25;
	ld.shared.u32 	%r28, [%r27+-4];
	shl.b32 	%r29, %r54, 2;
	add.s32 	%r30, %r27, %r29;
	ld.shared.u32 	%r31, [%r30+-4];
	add.s32 	%r32, %r31, %r28;
	st.shared.u32 	[%r30+-4], %r32;
$L__BB1_4:
	shl.b32 	%r54, %r54, 1;
	shr.u32 	%r11, %r52, 1;
	setp.gt.u32 	%p3, %r52, 1;
	mov.u32 	%r52, %r11;
	@%p3 bra 	$L__BB1_2;
$L__BB1_5:
	bar.sync 	0;
	setp.ne.s32 	%p4, %r2, 0;
	@%p4 bra 	$L__BB1_7;
	shl.b32 	%r33, %r3, 2;
	add.s32 	%r35, %r21, %r33;
	ld.shared.u32 	%r36, [%r35+-4];
	cvta.to.global.u64 	%rd10, %rd2;
	mul.wide.u32 	%rd11, %r1, 4;
	add.s64 	%rd12, %rd10, %rd11;
	st.global.u32 	[%rd12], %r36;
	mov.b32 	%r37, 0;
	st.shared.u32 	[%r35+-4], %r37;
$L__BB1_7:
	setp.lt.u64 	%p5, %rd3, 2;
	@%p5 bra 	$L__BB1_12;
	mov.b32 	%r55, 1;
$L__BB1_9:
	shr.u32 	%r54, %r54, 1;
	bar.sync 	0;
	setp.ge.u32 	%p6, %r2, %r55;
	@%p6 bra 	$L__BB1_11;
	mul.lo.s32 	%r39, %r54, %r6;
	shl.b32 	%r40, %r39, 2;
	add.s32 	%r42, %r21, %r40;
	ld.shared.u32 	%r43, [%r42+-4];
	shl.b32 	%r44, %r54, 2;
	add.s32 	%r45, %r42, %r44;
	ld.shared.u32 	%r46, [%r45+-4];
	st.shared.u32 	[%r42+-4], %r46;
	add.s32 	%r47, %r46, %r43;
	st.shared.u32 	[%r45+-4], %r47;
$L__BB1_11:
	shl.b32 	%r55, %r55, 1;
	cvt.u64.u32 	%rd13, %r55;
	setp.gt.u64 	%p7, %rd3, %rd13;
	@%p7 bra 	$L__BB1_9;
$L__BB1_12:
	bar.sync 	0;
	setp.eq.s16 	%p8, %rs1, 0;
	@%p8 bra 	$L__BB1_14;
	ld.shared.v2.u32 	{%r48, %r49}, [%r5];
	add.s64 	%rd15, %rd1, %rd7;
	st.global.u32 	[%rd15+-4], %r48;
	st.global.u32 	[%rd15], %r49;
	bra.uni 	$L__BB1_15;
$L__BB1_14:
	ld.shared.v2.u32 	{%r50, %r51}, [%r5];
	add.s64 	%rd17, %rd1, %rd7;
	st.global.u32 	[%rd17], %r50;
	st.global.u32 	[%rd17+4], %r51;
$L__BB1_15:
	ret;

}
	// .globl	_Z12inclusiveAddPjjS_
.visible .entry _Z12inclusiveAddPjjS_(
	.param .u64 .ptr .align 1 _Z12inclusiveAddPjjS__param_0,
	.param .u32 _Z12inclusiveAddPjjS__param_1,
	.param .u64 .ptr .align 1 _Z12inclusiveAddPjjS__param_2
)
{
	.reg .b32 	%r<9>;
	.reg .b64 	%rd<9>;

	ld.param.u64 	%rd1, [_Z12inclusiveAddPjjS__param_0];
	ld.param.u32 	%r1, [_Z12inclusiveAddPjjS__param_1];
	ld.param.u64 	%rd2, [_Z12inclusiveAddPjjS__param_2];
	cvta.to.global.u64 	%rd3, %rd1;
	cvta.to.global.u64 	%rd4, %rd2;
	mov.u32 	%r2, %ctaid.x;
	mov.u32 	%r3, %tid.x;
	mul.wide.u32 	%rd5, %r2, 4;
	add.s64 	%rd6, %rd4, %rd5;
	ld.global.u32 	%r4, [%rd6+-4];
	mad.lo.s32 	%r5, %r1, %r2, %r3;
	add.s32 	%r6, %r5, -1;
	mul.wide.s32 	%rd7, %r6, 4;
	add.s64 	%rd8, %rd3, %rd7;
	ld.global.u32 	%r7, [%rd8];
	add.s32 	%r8, %r7, %r4;
	st.global.u32 	[%rd8], %r8;
	ret;

}
	// .globl	_Z3addPiiS_
.visible .entry _Z3addPiiS_(
	.param .u64 .ptr .align 1 _Z3addPiiS__param_0,
	.param .u32 _Z3addPiiS__param_1,
	.param .u64 .ptr .align 1 _Z3addPiiS__param_2
)
{
	.reg .b32 	%r<8>;
	.reg .b64 	%rd<9>;

	ld.param.u64 	%rd1, [_Z3addPiiS__param_0];
	ld.param.u32 	%r1, [_Z3addPiiS__param_1];
	ld.param.u64 	%rd2, [_Z3addPiiS__param_2];
	cvta.to.global.u64 	%rd3, %rd1;
	cvta.to.global.u64 	%rd4, %rd2;
	mov.u32 	%r2, %ctaid.x;
	mov.u32 	%r3, %tid.x;
	mul.wide.u32 	%rd5, %r2, 4;
	add.s64 	%rd6, %rd4, %rd5;
	ld.global.u32 	%r4, [%rd6];
	mad.lo.s32 	%r5, %r1, %r2, %r3;
	mul.wide.s32 	%rd7, %r5, 4;
	add.s64 	%rd8, %rd3, %rd7;
	ld.global.u32 	%r6, [%rd8];
	add.s32 	%r7, %r6, %r4;
	st.global.u32 	[%rd8], %r7;
	ret;

}
	// .globl	_Z7compactPjS_S_m
.visible .entry _Z7compactPjS_S_m(
	.param .u64 .ptr .align 1 _Z7compactPjS_S_m_param_0,
	.param .u64 .ptr .align 1 _Z7compactPjS_S_m_param_1,
	.param .u64 .ptr .align 1 _Z7compactPjS_S_m_param_2,
	.param .u64 _Z7compactPjS_S_m_param_3
)
{
	.reg .pred 	%p<6>;
	.reg .b32 	%r<17>;
	.reg .b64 	%rd<21>;

	ld.param.u64 	%rd11, [_Z7compactPjS_S_m_param_0];
	ld.param.u64 	%rd12, [_Z7compactPjS_S_m_param_1];
	ld.param.u64 	%rd9, [_Z7compactPjS_S_m_param_2];
	ld.param.u64 	%rd10, [_Z7compactPjS_S_m_param_3];
	cvta.to.global.u64 	%rd1, %rd11;
	cvta.to.global.u64 	%rd2, %rd12;
	mov.u32 	%r7, %ctaid.x;
	mov.u32 	%r1, %ntid.x;
	mov.u32 	%r8, %tid.x;
	mad.lo.s32 	%r16, %r7, %r1, %r8;
	setp.ne.s32 	%p1, %r16, 0;
	@%p1 bra 	$L__BB4_2;
	mov.b32 	%r9, 0;
	st.global.u32 	[%rd2], %r9;
$L__BB4_2:
	cvt.s64.s32 	%rd20, %r16;
	setp.le.u64 	%p2, %rd10, %rd20;
	@%p2 bra 	$L__BB4_9;
	add.s64 	%rd4, %rd10, -1;
	shl.b64 	%rd13, %rd10, 2;
	add.s64 	%rd5, %rd1, %rd13;
	mov.u32 	%r10, %nctaid.x;
	mul.lo.s32 	%r3, %r1, %r10;
	cvta.to.global.u64 	%rd6, %rd9;
$L__BB4_4:
	setp.ne.s64 	%p3, %rd4, %rd20;
	@%p3 bra 	$L__BB4_6;
	add.s32 	%r11, %r16, 1;
	ld.global.u32 	%r12, [%rd5+-4];
	mul.wide.u32 	%rd14, %r12, 4;
	add.s64 	%rd15, %rd2, %rd14;
	st.global.u32 	[%rd15], %r11;
	ld.global.u32 	%r13, [%rd5+-4];
	st.global.u32 	[%rd6], %r13;
$L__BB4_6:
	shl.b64 	%rd16, %rd20, 2;
	add.s64 	%rd17, %rd1, %rd16;
	ld.global.u32 	%r5, [%rd17];
	ld.global.u32 	%r14, [%rd17+-4];
	setp.eq.s32 	%p4, %r5, %r14;
	@%p4 bra 	$L__BB4_8;
	add.s32 	%r15, %r5, -1;
	mul.wide.u32 	%rd18, %r15, 4;
	add.s64 	%rd19, %rd2, %rd18;
	st.global.u32 	[%rd19], %r16;
$L__BB4_8:
	add.s32 	%r16, %r16, %r3;
	cvt.s64.s32 	%rd20, %r16;
	setp.gt.u64 	%p5, %rd10, %rd20;
	@%p5 bra 	$L__BB4_4;
$L__BB4_9:
	ret;

}
	// .globl	_Z7scatterPjS_PhS0_Pt
.visible .entry _Z7scatterPjS_PhS0_Pt(
	.param .u64 .ptr .align 1 _Z7scatterPjS_PhS0_Pt_param_0,
	.param .u64 .ptr .align 1 _Z7scatterPjS_PhS0_Pt_param_1,
	.param .u64 .ptr .align 1 _Z7scatterPjS_PhS0_Pt_param_2,
	.param .u64 .ptr .align 1 _Z7scatterPjS_PhS0_Pt_param_3,
	.param .u64 .ptr .align 1 _Z7scatterPjS_PhS0_Pt_param_4
)
{
	.reg .pred 	%p<7>;
	.reg .b16 	%rs<6>;
	.reg .b32 	%r<46>;
	.reg .b64 	%rd<46>;

	ld.param.u64 	%rd6, [_Z7scatterPjS_PhS0_Pt_param_0];
	ld.param.u64 	%rd7, [_Z7scatterPjS_PhS0_Pt_param_1];
	ld.param.u64 	%rd8, [_Z7scatterPjS_PhS0_Pt_param_2];
	ld.param.u64 	%rd9, [_Z7scatterPjS_PhS0_Pt_param_3];
	ld.param.u64 	%rd10, [_Z7scatterPjS_PhS0_Pt_param_4];
	cvta.to.global.u64 	%rd1, %rd10;
	cvta.to.global.u64 	%rd2, %rd9;
	cvta.to.global.u64 	%rd3, %rd8;
	cvta.to.global.u64 	%rd4, %rd6;
	cvta.to.global.u64 	%rd11, %rd7;
	ld.global.u32 	%r1, [%rd11];
	mov.u32 	%r13, %ctaid.x;
	mov.u32 	%r14, %ntid.x;
	mov.u32 	%r15, %tid.x;
	mad.lo.s32 	%r44, %r13, %r14, %r15;
	mov.u32 	%r16, %nctaid.x;
	mul.lo.s32 	%r3, %r14, %r16;
	setp.ge.s32 	%p1, %r44, %r1;
	@%p1 bra 	$L__BB5_7;
	add.s32 	%r17, %r44, %r3;
	max.s32 	%r18, %r1, %r17;
	setp.lt.s32 	%p2, %r17, %r1;
	selp.u32 	%r19, 1, 0, %p2;
	add.s32 	%r20, %r17, %r19;
	sub.s32 	%r21, %r18, %r20;
	div.u32 	%r22, %r21, %r3;
	add.s32 	%r4, %r22, %r19;
	and.b32  	%r23, %r4, 3;
	setp.eq.s32 	%p3, %r23, 3;
	@%p3 bra 	$L__BB5_4;
	add.s64 	%rd5, %rd4, 4;
	add.s32 	%r24, %r4, 1;
	and.b32  	%r25, %r24, 3;
	neg.s32 	%r42, %r25;
$L__BB5_3:
	.pragma "nounroll";
	cvt.s64.s32 	%rd12, %r44;
	mul.wide.s32 	%rd13, %r44, 2;
	add.s64 	%rd14, %rd1, %rd13;
	add.s64 	%rd15, %rd2, %rd12;
	mul.wide.s32 	%rd16, %r44, 4;
	add.s64 	%rd17, %rd5, %rd16;
	ld.global.u32 	%r26, [%rd17+-4];
	ld.global.u32 	%r27, [%rd17];
	cvt.s64.s32 	%rd18, %r26;
	add.s64 	%rd19, %rd3, %rd18;
	ld.global.u8 	%rs1, [%rd19];
	st.global.u8 	[%rd15], %rs1;
	sub.s32 	%r28, %r27, %r26;
	st.global.u16 	[%rd14], %r28;
	add.s32 	%r44, %r44, %r3;
	add.s32 	%r42, %r42, 1;
	setp.ne.s32 	%p4, %r42, 0;
	@%p4 bra 	$L__BB5_3;
$L__BB5_4:
	setp.lt.u32 	%p5, %r4, 3;
	@%p5 bra 	$L__BB5_7;
	cvt.s64.s32 	%rd28, %r3;
	mul.wide.s32 	%rd29, %r3, 4;
	mul.wide.s32 	%rd34, %r3, 2;
	shl.b32 	%r41, %r3, 2;
$L__BB5_6:
	cvt.s64.s32 	%rd20, %r44;
	mul.wide.s32 	%rd21, %r44, 4;
	add.s64 	%rd22, %rd4, %rd21;
	ld.global.u32 	%r29, [%rd22];
	ld.global.u32 	%r30, [%rd22+4];
	cvt.s64.s32 	%rd23, %r29;
	add.s64 	%rd24, %rd3, %rd23;
	ld.global.u8 	%rs2, [%rd24];
	add.s64 	%rd25, %rd2, %rd20;
	st.global.u8 	[%rd25], %rs2;
	sub.s32 	%r31, %r30, %r29;
	mul.wide.s32 	%rd26, %r44, 2;
	add.s64 	%rd27, %rd1, %rd26;
	st.global.u16 	[%rd27], %r31;
	add.s64 	%rd30, %rd22, %rd29;
	ld.global.u32 	%r32, [%rd30];
	ld.global.u32 	%r33, [%rd30+4];
	cvt.s64.s32 	%rd31, %r32;
	add.s64 	%rd32, %rd3, %rd31;
	ld.global.u8 	%rs3, [%rd32];
	add.s64 	%rd33, %rd25, %rd28;
	st.global.u8 	[%rd33], %rs3;
	sub.s32 	%r34, %r33, %r32;
	add.s64 	%rd35, %rd27, %rd34;
	st.global.u16 	[%rd35], %r34;
	add.s64 	%rd36, %rd30, %rd29;
	ld.global.u32 	%r35, [%rd36];
	ld.global.u32 	%r36, [%rd36+4];
	cvt.s64.s32 	%rd37, %r35;
	add.s64 	%rd38, %rd3, %rd37;
	ld.global.u8 	%rs4, [%rd38];
	add.s64 	%rd39, %rd33, %rd28;
	st.global.u8 	[%rd39], %rs4;
	sub.s32 	%r37, %r36, %r35;
	add.s64 	%rd40, %rd35, %rd34;
	st.global.u16 	[%rd40], %r37;
	add.s64 	%rd41, %rd36, %rd29;
	ld.global.u32 	%r38, [%rd41];
	ld.global.u32 	%r39, [%rd41+4];
	cvt.s64.s32 	%rd42, %r38;
	add.s64 	%rd43, %rd3, %rd42;
	ld.global.u8 	%rs5, [%rd43];
	add.s64 	%rd44, %rd39, %rd28;
	st.global.u8 	[%rd44], %rs5;
	sub.s32 	%r40, %r39, %r38;
	add.s64 	%rd45, %rd40, %rd34;
	st.global.u16 	[%rd45], %r40;
	add.s32 	%r44, %r41, %r44;
	setp.lt.s32 	%p6, %r44, %r1;
	@%p6 bra 	$L__BB5_6;
$L__BB5_7:
	ret;

}


// ===== COMPILED SASS (sm_100) =====

	.target	sm_100

	.elftype	@"ET_EXEC"


//--------------------- .note.nv.tkinfo           --------------------------
	.section	.note.nv.tkinfo,"",@"SHT_NOTE"
	.sectionflags	@"SHF_NOTE_NV_TKINFO"
	.tkinfo
        /*0018*/ 	.word	0x00000002
        /*0030*/ 	.string	""
        /*0030*/ 	.string	"ptxas"
        /*0030*/ 	.string	"Cuda compilation tools, release 13.0, V13.0.88"
        /*0030*/ 	.string	"Build cuda_13.0.r13.0/compiler.36424714_0"
        /*0030*/ 	.string	"-arch sm_100 -m 64 "



//--------------------- .note.nv.cuinfo           --------------------------
	.section	.note.nv.cuinfo,"",@"SHT_NOTE"
	.sectionflags	@"SHF_NOTE_NV_CUINFO"
        /*0018*/ 	.short	0x0002
        /*001a*/ 	.short	0x0064
        /*001c*/ 	.short	0x0082
	.zero		2


//--------------------- .nv.info                  --------------------------
	.section	.nv.info,"",@"SHT_CUDA_INFO"
	.align	4


	//----- nvinfo : EIATTR_REGCOUNT
	.align		4
        /*0000*/ 	.byte	0x04, 0x2f
        /*0002*/ 	.short	(.L_1 - .L_0)
	.align		4
.L_0:
        /*0004*/ 	.word	index@(_Z12generateMaskPhPjm)
        /*0008*/ 	.word	0x00000014


	//----- nvinfo : EIATTR_FRAME_SIZE
	.align		4
.L_1:
        /*000c*/ 	.byte	0x04, 0x11
        /*000e*/ 	.short	(.L_3 - .L_2)
	.align		4
.L_2:
        /*0010*/ 	.word	index@(_Z12generateMaskPhPjm)
        /*0014*/ 	.word	0x00000000


	//----- nvinfo : EIATTR_REGCOUNT
	.align		4
.L_3:
        /*0018*/ 	.byte	0x04, 0x2f
        /*001a*/ 	.short	(.L_5 - .L_4)
	.align		4
.L_4:
        /*001c*/ 	.word	index@(_Z4scanPjS_S_mb)
        /*0020*/ 	.word	0x0000000e


	//----- nvinfo : EIATTR_FRAME_SIZE
	.align		4
.L_5:
        /*0024*/ 	.byte	0x04, 0x11
        /*0026*/ 	.short	(.L_7 - .L_6)
	.align		4
.L_6:
        /*0028*/ 	.word	index@(_Z4scanPjS_S_mb)
        /*002c*/ 	.word	0x00000000


	//----- nvinfo : EIATTR_REGCOUNT
	.align		4
.L_7:
        /*0030*/ 	.byte	0x04, 0x2f
        /*0032*/ 	.short	(.L_9 - .L_8)
	.align		4
.L_8:
        /*0034*/ 	.word	index@(_Z12inclusiveAddPjjS_)
        /*0038*/ 	.word	0x0000000c


	//----- nvinfo : EIATTR_FRAME_SIZE
	.align		4
.L_9:
        /*003c*/ 	.byte	0x04, 0x11
        /*003e*/ 	.short	(.L_11 - .L_10)
	.align		4
.L_10:
        /*0040*/ 	.word	index@(_Z12inclusiveAddPjjS_)
        /*0044*/ 	.word	0x00000000


	//----- nvinfo : EIATTR_REGCOUNT
	.align		4
.L_11:
        /*0048*/ 	.byte	0x04, 0x2f
        /*004a*/ 	.short	(.L_13 - .L_12)
	.align		4
.L_12:
        /*004c*/ 	.word	index@(_Z3addPiiS_)
        /*0050*/ 	.word	0x0000000c


	//----- nvinfo : EIATTR_FRAME_SIZE
	.align		4
.L_13:
        /*0054*/ 	.byte	0x04, 0x11
        /*0056*/ 	.short	(.L_15 - .L_14)
	.align		4
.L_14:
        /*0058*/ 	.word	index@(_Z3addPiiS_)
        /*005c*/ 	.word	0x00000000


	//----- nvinfo : EIATTR_REGCOUNT
	.align		4
.L_15:
        /*0060*/ 	.byte	0x04, 0x2f
        /*0062*/ 	.short	(.L_17 - .L_16)
	.align		4
.L_16:
        /*0064*/ 	.word	index@(_Z7compactPjS_S_m)
        /*0068*/ 	.word	0x00000016


	//----- nvinfo : EIATTR_FRAME_SIZE
	.align		4
.L_17:
        /*006c*/ 	.byte	0x04, 0x11
        /*006e*/ 	.short	(.L_19 - .L_18)
	.align		4
.L_18:
        /*0070*/ 	.word	index@(_Z7compactPjS_S_m)
        /*0074*/ 	.word	0x00000000


	//----- nvinfo : EIATTR_REGCOUNT
	.align		4
.L_19:
        /*0078*/ 	.byte	0x04, 0x2f
        /*007a*/ 	.short	(.L_21 - .L_20)
	.align		4
.L_20:
        /*007c*/ 	.word	index@(_Z7scatterPjS_PhS0_Pt)
        /*0080*/ 	.word	0x0000001c


	//----- nvinfo : EIATTR_FRAME_SIZE
	.align		4
.L_21:
        /*0084*/ 	.byte	0x04, 0x11
        /*0086*/ 	.short	(.L_23 - .L_22)
	.align		4
.L_22:
        /*0088*/ 	.word	index@(_Z7scatterPjS_PhS0_Pt)
        /*008c*/ 	.word	0x00000000


	//----- nvinfo : EIATTR_MIN_STACK_SIZE
	.align		4
.L_23:
        /*0090*/ 	.byte	0x04, 0x12
        /*0092*/ 	.short	(.L_25 - .L_24)
	.align		4
.L_24:
        /*0094*/ 	.word	index@(_Z7scatterPjS_PhS0_Pt)
        /*0098*/ 	.word	0x00000000


	//----- nvinfo : EIATTR_MIN_STACK_SIZE
	.align		4
.L_25:
        /*009c*/ 	.byte	0x04, 0x12
        /*009e*/ 	.short	(.L_27 - .L_26)
	.align		4
.L_26:
        /*00a0*/ 	.word	index@(_Z7compactPjS_S_m)
        /*00a4*/ 	.word	0x00000000


	//----- nvinfo : EIATTR_MIN_STACK_SIZE
	.align		4
.L_27:
        /*00a8*/ 	.byte	0x04, 0x12
        /*00aa*/ 	.short	(.L_29 - .L_28)
	.align		4
.L_28:
        /*00ac*/ 	.word	index@(_Z3addPiiS_)
        /*00b0*/ 	.word	0x00000000


	//----- nvinfo : EIATTR_MIN_STACK_SIZE
	.align		4
.L_29:
        /*00b4*/ 	.byte	0x04, 0x12
        /*00b6*/ 	.short	(.L_31 - .L_30)
	.align		4
.L_30:
        /*00b8*/ 	.word	index@(_Z12inclusiveAddPjjS_)
        /*00bc*/ 	.word	0x00000000


	//----- nvinfo : EIATTR_MIN_STACK_SIZE
	.align		4
.L_31:
        /*00c0*/ 	.byte	0x04, 0x12
        /*00c2*/ 	.short	(.L_33 - .L_32)
	.align		4
.L_32:
        /*00c4*/ 	.word	index@(_Z4scanPjS_S_mb)
        /*00c8*/ 	.word	0x00000000


	//----- nvinfo : EIATTR_MIN_STACK_SIZE
	.align		4
.L_33:
        /*00cc*/ 	.byte	0x04, 0x12
        /*00ce*/ 	.short	(.L_35 - .L_34)
	.align		4
.L_34:
        /*00d0*/ 	.word	index@(_Z12generateMaskPhPjm)
        /*00d4*/ 	.word	0x00000000
.L_35:


//--------------------- .nv.compat                --------------------------
	.section	.nv.compat,"",@"SHT_CUDA_COMPAT_INFO"
	.align	4
        /*0000*/ 	.byte	0x02, 0x09, 0x00, 0x00, 0x02, 0x02, 0x01, 0x00, 0x02, 0x05, 0x05, 0x00, 0x03, 0x07, 0x01, 0x01
        /*0010*/ 	.byte	0x02, 0x03, 0x00, 0x00, 0x02, 0x06, 0x01, 0x00, 0x04, 0x0b, 0x08, 0x00, 0x09, 0x00, 0x00, 0x00
        /*0020*/ 	.byte	0x00, 0x00, 0x00, 0x00


//--------------------- .nv.info._Z7scatterPjS_PhS0_Pt --------------------------
	.section	.nv.info._Z7scatterPjS_PhS0_Pt,"",@"SHT_CUDA_INFO"
	.sectionflags	@""
	.align	4


	//----- nvinfo : EIATTR_CUDA_API_VERSION
	.align		4
        /*0000*/ 	.byte	0x04, 0x37
        /*0002*/ 	.short	(.L_37 - .L_36)
.L_36:
        /*0004*/ 	.word	0x00000082


	//----- nvinfo : EIATTR_KPARAM_INFO
	.align		4
.L_37:
        /*0008*/ 	.byte	0x04, 0x17
        /*000a*/ 	.short	(.L_39 - .L_38)
.L_38:
        /*000c*/ 	.word	0x00000000
        /*0010*/ 	.short	0x0004
        /*0012*/ 	.short	0x0020
        /*0014*/ 	.byte	0x00, 0xf5, 0x21, 0x00


	//----- nvinfo : EIATTR_KPARAM_INFO
	.align		4
.L_39:
        /*0018*/ 	.byte	0x04, 0x17
        /*001a*/ 	.short	(.L_41 - .L_40)
.L_40:
        /*001c*/ 	.word	0x00000000
        /*0020*/ 	.short	0x0003
        /*0022*/ 	.short	0x0018
        /*0024*/ 	.byte	0x00, 0xf5, 0x21, 0x00


	//----- nvinfo : EIATTR_KPARAM_INFO
	.align		4
.L_41:
        /*0028*/ 	.byte	0x04, 0x17
        /*002a*/ 	.short	(.L_43 - .L_42)
.L_42:
        /*002c*/ 	.word	0x00000000
        /*0030*/ 	.short	0x0002
        /*0032*/ 	.short	0x0010
        /*0034*/ 	.byte	0x00, 0xf5, 0x21, 0x00


	//----- nvinfo : EIATTR_KPARAM_INFO
	.align		4
.L_43:
        /*0038*/ 	.byte	0x04, 0x17
        /*003a*/ 	.short	(.L_45 - .L_44)
.L_44:
        /*003c*/ 	.word	0x00000000
        /*0040*/ 	.short	0x0001
        /*0042*/ 	.short	0x0008
        /*0044*/ 	.byte	0x00, 0xf5, 0x21, 0x00


	//----- nvinfo : EIATTR_KPARAM_INFO
	.align		4
.L_45:
        /*0048*/ 	.byte	0x04, 0x17
        /*004a*/ 	.short	(.L_47 - .L_46)
.L_46:
        /*004c*/ 	.word	0x00000000
        /*0050*/ 	.short	0x0000
        /*0052*/ 	.short	0x0000
        /*0054*/ 	.byte	0x00, 0xf5, 0x21, 0x00


	//----- nvinfo : EIATTR_SPARSE_MMA_MASK
	.align		4
.L_47:
        /*0058*/ 	.byte	0x03, 0x50
        /*005a*/ 	.short	0x0000


	//----- nvinfo : EIATTR_MAXREG_COUNT
	.align		4
        /*005c*/ 	.byte	0x03, 0x1b
        /*005e*/ 	.short	0x00ff


	//----- nvinfo : EIATTR_MERCURY_ISA_VERSION
	.align		4
        /*0060*/ 	.byte	0x03, 0x5f
        /*0062*/ 	.short	0x0101


	//----- nvinfo : EIATTR_VRC_CTA_INIT_COUNT
	.align		4
        /*0064*/ 	.byte	0x02, 0x4a
	.zero		1
	.zero		1


	//----- nvinfo : EIATTR_EXIT_INSTR_OFFSETS
	.align		4
        /*0068*/ 	.byte	0x04, 0x1c
        /*006a*/ 	.short	(.L_49 - .L_48)


	//   ....[0]....
.L_48:
        /*006c*/ 	.word	0x000000b0


	//   ....[1]....
        /*0070*/ 	.word	0x00000420


	//   ....[2]....
        /*0074*/ 	.word	0x000007a0


	//----- nvinfo : EIATTR_CRS_STACK_SIZE
	.align		4
.L_49:
        /*0078*/ 	.byte	0x04, 0x1e
        /*007a*/ 	.short	(.L_51 - .L_50)
.L_50:
        /*007c*/ 	.word	0x00000000


	//----- nvinfo : EIATTR_CBANK_PARAM_SIZE
	.align		4
.L_51:
        /*0080*/ 	.byte	0x03, 0x19
        /*0082*/ 	.short	0x0028


	//----- nvinfo : EIATTR_PARAM_CBANK
	.align		4
        /*0084*/ 	.byte	0x04, 0x0a
        /*0086*/ 	.short	(.L_53 - .L_52)
	.align		4
.L_52:
        /*0088*/ 	.word	index@(.nv.constant0._Z7scatterPjS_PhS0_Pt)
        /*008c*/ 	.short	0x0380
        /*008e*/ 	.short	0x0028


	//----- nvinfo : EIATTR_SW_WAR
	.align		4
.L_53:
        /*0090*/ 	.byte	0x04, 0x36
        /*0092*/ 	.short	(.L_55 - .L_54)
.L_54:
        /*0094*/ 	.word	0x00000008
.L_55:


//--------------------- .nv.info._Z7compactPjS_S_m --------------------------
	.section	.nv.info._Z7compactPjS_S_m,"",@"SHT_CUDA_INFO"
	.sectionflags	@""
	.align	4


	//----- nvinfo : EIATTR_CUDA_API_VERSION
	.align		4
        /*0000*/ 	.byte	0x04, 0x37
        /*0002*/ 	.short	(.L_57 - .L_56)
.L_56:
        /*0004*/ 	.word	0x00000082


	//----- nvinfo : EIATTR_KPARAM_INFO
	.align		4
.L_57:
        /*0008*/ 	.byte	0x04, 0x17
        /*000a*/ 	.short	(.L_59 - .L_58)
.L_58:
        /*000c*/ 	.word	0x00000000
        /*0010*/ 	.short	0x0003
        /*0012*/ 	.short	0x0018
        /*0014*/ 	.byte	0x00, 0xf0, 0x21, 0x00


	//----- nvinfo : EIATTR_KPARAM_INFO
	.align		4
.L_59:
        /*0018*/ 	.byte	0x04, 0x17
        /*001a*/ 	.short	(.L_61 - .L_60)
.L_60:
        /*001c*/ 	.word	0x00000000
        /*0020*/ 	.short	0x0002
        /*0022*/ 	.short	0x0010
        /*0024*/ 	.byte	0x00, 0xf5, 0x21, 0x00


	//----- nvinfo : EIATTR_KPARAM_INFO
	.align		4
.L_61:
        /*0028*/ 	.byte	0x04, 0x17
        /*002a*/ 	.short	(.L_63 - .L_62)
.L_62:
        /*002c*/ 	.word	0x00000000
        /*0030*/ 	.short	0x0001
        /*0032*/ 	.short	0x0008
        /*0034*/ 	.byte	0x00, 0xf5, 0x21, 0x00


	//----- nvinfo : EIATTR_KPARAM_INFO
	.align		4
.L_63:
        /*0038*/ 	.byte	0x04, 0x17
        /*003a*/ 	.short	(.L_65 - .L_64)
.L_64:
        /*003c*/ 	.word	0x00000000
        /*0040*/ 	.short	0x0000
        /*0042*/ 	.short	0x0000
        /*0044*/ 	.byte	0x00, 0xf5, 0x21, 0x00


	//----- nvinfo : EIATTR_SPARSE_MMA_MASK
	.align		4
.L_65:
        /*0048*/ 	.byte	0x03, 0x50
        /*004a*/ 	.short	0x0000


	//----- nvinfo : EIATTR_MAXREG_COUNT
	.align		4
        /*004c*/ 	.byte	0x03, 0x1b
        /*004e*/ 	.short	0x00ff


	//----- nvinfo : EIATTR_MERCURY_ISA_VERSION
	.align		4
        /*0050*/ 	.byte	0x03, 0x5f
        /*0052*/ 	.short	0x0101


	//----- nvinfo : EIATTR_VRC_CTA_INIT_COUNT
	.align		4
        /*0054*/ 	.byte	0x02, 0x4a
	.zero		1
	.zero		1


	//----- nvinfo : EIATTR_EXIT_INSTR_OFFSETS
	.align		4
        /*0058*/ 	.byte	0x04, 0x1c
        /*005a*/ 	.short	(.L_67 - .L_66)


	//   ....[0]....
.L_66:
        /*005c*/ 	.word	0x000000d0


	//   ....[1]....
        /*0060*/ 	.word	0x00000320


	//----- nvinfo : EIATTR_CRS_STACK_SIZE
	.align		4
.L_67:
        /*0064*/ 	.byte	0x04, 0x1e
        /*0066*/ 	.short	(.L_69 - .L_68)
.L_68:
        /*0068*/ 	.word	0x00000000


	//----- nvinfo : EIATTR_CBANK_PARAM_SIZE
	.align		4
.L_69:
        /*006c*/ 	.byte	0x03, 0x19
        /*006e*/ 	.short	0x0020


	//----- nvinfo : EIATTR_PARAM_CBANK
	.align		4
        /*0070*/ 	.byte	0x04, 0x0a
        /*0072*/ 	.short	(.L_71 - .L_70)
	.align		4
.L_70:
        /*0074*/ 	.word	index@(.nv.constant0._Z7compactPjS_S_m)
        /*0078*/ 	.short	0x0380
        /*007a*/ 	.short	0x0020


	//----- nvinfo : EIATTR_SW_WAR
	.align		4
.L_71:
        /*007c*/ 	.byte	0x04, 0x36
        /*007e*/ 	.short	(.L_73 - .L_72)
.L_72:
        /*0080*/ 	.word	0x00000008
.L_73:


//--------------------- .nv.info._Z3addPiiS_      --------------------------
	.section	.nv.info._Z3addPiiS_,"",@"SHT_CUDA_INFO"
	.sectionflags	@""
	.align	4


	//----- nvinfo : EIATTR_CUDA_API_VERSION
	.align		4
        /*0000*/ 	.byte	0x04, 0x37
        /*0002*/ 	.short	(.L_75 - .L_74)
.L_74:
        /*0004*/ 	.word	0x00000082


	//----- nvinfo : EIATTR_KPARAM_INFO
	.align		4
.L_75:
        /*0008*/ 	.byte	0x04, 0x17
        /*000a*/ 	.short	(.L_77 - .L_76)
.L_76:
        /*000c*/ 	.word	0x00000000
        /*0010*/ 	.short	0x0002
        /*0012*/ 	.short	0x0010
        /*0014*/ 	.byte	0x00, 0xf5, 0x21, 0x00


	//----- nvinfo : EIATTR_KPARAM_INFO
	.align		4
.L_77:
        /*0018*/ 	.byte	0x04, 0x17
        /*001a*/ 	.short	(.L_79 - .L_78)
.L_78:
        /*001c*/ 	.word	0x00000000
        /*0020*/ 	.short	0x0001
        /*0022*/ 	.short	0x0008
        /*0024*/ 	.byte	0x00, 0xf0, 0x11, 0x00


	//----- nvinfo : EIATTR_KPARAM_INFO
	.align		4
.L_79:
        /*0028*/ 	.byte	0x04, 0x17
        /*002a*/ 	.short	(.L_81 - .L_80)
.L_80:
        /*002c*/ 	.word	0x00000000
        /*0030*/ 	.short	0x0000
        /*0032*/ 	.short	0x0000
        /*0034*/ 	.byte	0x00, 0xf5, 0x21, 0x00


	//----- nvinfo : EIATTR_SPARSE_MMA_MASK
	.align		4
.L_81:
        /*0038*/ 	.byte	0x03, 0x50
        /*003a*/ 	.short	0x0000


	//----- nvinfo : EIATTR_MAXREG_COUNT
	.align		4
        /*003c*/ 	.byte	0x03, 0x1b
        /*003e*/ 	.short	0x00ff


	//----- nvinfo : EIATTR_MERCURY_ISA_VERSION
	.align		4
        /*0040*/ 	.byte	0x03, 0x5f
        /*0042*/ 	.short	0x0101


	//----- nvinfo : EIATTR_VRC_CTA_INIT_COUNT
	.align		4
        /*0044*/ 	.byte	0x02, 0x4a
	.zero		1
	.zero		1


	//----- nvinfo : EIATTR_EXIT_INSTR_OFFSETS
	.align		4
        /*0048*/ 	.byte	0x04, 0x1c
        /*004a*/ 	.short	(.L_83 - .L_82)


	//   ....[0]....
.L_82:
        /*004c*/ 	.word	0x000000e0


	//----- nvinfo : EIATTR_CBANK_PARAM_SIZE
	.align		4
.L_83:
        /*0050*/ 	.byte	0x03, 0x19
        /*0052*/ 	.short	0x0018


	//----- nvinfo : EIATTR_PARAM_CBANK
	.align		4
        /*0054*/ 	.byte	0x04, 0x0a
        /*0056*/ 	.short	(.L_85 - .L_84)
	.align		4
.L_84:
        /*0058*/ 	.word	index@(.nv.constant0._Z3addPiiS_)
        /*005c*/ 	.short	0x0380
        /*005e*/ 	.short	0x0018


	//----- nvinfo : EIATTR_SW_WAR
	.align		4
.L_85:
        /*0060*/ 	.byte	0x04, 0x36
        /*0062*/ 	.short	(.L_87 - .L_86)
.L_86:
        /*0064*/ 	.word	0x00000008
.L_87:


//--------------------- .nv.info._Z12inclusiveAddPjjS_ --------------------------
	.section	.nv.info._Z12inclusiveAddPjjS_,"",@"SHT_CUDA_INFO"
	.sectionflags	@""
	.align	4


	//----- nvinfo : EIATTR_CUDA_API_VERSION
	.align		4
        /*0000*/ 	.byte	0x04, 0x37
        /*0002*/ 	.short	(.L_89 - .L_88)
.L_88:
        /*0004*/ 	.word	0x00000082


	//----- nvinfo : EIATTR_KPARAM_INFO
	.align		4
.L_89:
        /*0008*/ 	.byte	0x04, 0x17
        /*000a*/ 	.short	(.L_91 - .L_90)
.L_90:
        /*000c*/ 	.word	0x00000000
        /*0010*/ 	.short	0x0002
        /*0012*/ 	.short	0x0010
        /*0014*/ 	.byte	0x00, 0xf5, 0x21, 0x00


	//----- nvinfo : EIATTR_KPARAM_INFO
	.align		4
.L_91:
        /*0018*/ 	.byte	0x04, 0x17
        /*001a*/ 	.short	(.L_93 - .L_92)
.L_92:
        /*001c*/ 	.word	0x00000000
        /*0020*/ 	.short	0x0001
        /*0022*/ 	.short	0x0008
        /*0024*/ 	.byte	0x00, 0xf0, 0x11, 0x00


	//----- nvinfo : EIATTR_KPARAM_INFO
	.align		4
.L_93:
        /*0028*/ 	.byte	0x04, 0x17
        /*002a*/ 	.short	(.L_95 - .L_94)
.L_94:
        /*002c*/ 	.word	0x00000000
        /*0030*/ 	.short	0x0000
        /*0032*/ 	.short	0x0000
        /*0034*/ 	.byte	0x00, 0xf5, 0x21, 0x00


	//----- nvinfo : EIATTR_SPARSE_MMA_MASK
	.align		4
.L_95:
        /*0038*/ 	.byte	0x03, 0x50
        /*003a*/ 	.short	0x0000


	//----- nvinfo : EIATTR_MAXREG_COUNT
	.align		4
        /*003c*/ 	.byte	0x03, 0x1b
        /*003e*/ 	.short	0x00ff


	//----- nvinfo : EIATTR_MERCURY_ISA_VERSION
	.align		4
        /*0040*/ 	.byte	0x03, 0x5f
        /*0042*/ 	.short	0x0101


	//----- nvinfo : EIATTR_VRC_CTA_INIT_COUNT
	.align		4
        /*0044*/ 	.byte	0x02, 0x4a
	.zero		1
	.zero		1


	//----- nvinfo : EIATTR_EXIT_INSTR_OFFSETS
	.align		4
        /*0048*/ 	.byte	0x04, 0x1c
        /*004a*/ 	.short	(.L_97 - .L_96)


	//   ....[0]....
.L_96:
        /*004c*/ 	.word	0x000000f0


	//----- nvinfo : EIATTR_CBANK_PARAM_SIZE
	.align		4
.L_97:
        /*0050*/ 	.byte	0x03, 0x19
        /*0052*/ 	.short	0x0018


	//----- nvinfo : EIATTR_PARAM_CBANK
	.align		4
        /*0054*/ 	.byte	0x04, 0x0a
        /*0056*/ 	.short	(.L_99 - .L_98)
	.align		4
.L_98:
        /*0058*/ 	.word	index@(.nv.constant0._Z12inclusiveAddPjjS_)
        /*005c*/ 	.short	0x0380
        /*005e*/ 	.short	0x0018


	//----- nvinfo : EIATTR_SW_WAR
	.align		4
.L_99:
        /*0060*/ 	.byte	0x04, 0x36
        /*0062*/ 	.short	(.L_101 - .L_100)
.L_100:
        /*0064*/ 	.word	0x00000008
.L_101:


//--------------------- .nv.info._Z4scanPjS_S_mb  --------------------------
	.section	.nv.info._Z4scanPjS_S_mb,"",@"SHT_CUDA_INFO"
	.sectionflags	@""
	.align	4


	//----- nvinfo : EIATTR_CUDA_API_VERSION
	.align		4
        /*0000*/ 	.byte	0x04, 0x37
        /*0002*/ 	.short	(.L_103 - .L_102)
.L_102:
        /*0004*/ 	.word	0x00000082


	//----- nvinfo : EIATTR_KPARAM_INFO
	.align		4
.L_103:
        /*0008*/ 	.byte	0x04, 0x17
        /*000a*/ 	.short	(.L_105 - .L_104)
.L_104:
        /*000c*/ 	.word	0x00000000
        /*0010*/ 	.short	0x0004
        /*0012*/ 	.short	0x0020
        /*0014*/ 	.byte	0x00, 0xf0, 0x05, 0x00


	//----- nvinfo : EIATTR_KPARAM_INFO
	.align		4
.L_105:
        /*0018*/ 	.byte	0x04, 0x17
        /*001a*/ 	.short	(.L_107 - .L_106)
.L_106:
        /*001c*/ 	.word	0x00000000
        /*0020*/ 	.short	0x0003
        /*0022*/ 	.short	0x0018
        /*0024*/ 	.byte	0x00, 0xf0, 0x21, 0x00


	//----- nvinfo : EIATTR_KPARAM_INFO
	.align		4
.L_107:
        /*0028*/ 	.byte	0x04, 0x17
        /*002a*/ 	.short	(.L_109 - .L_108)
.L_108:
        /*002c*/ 	.word	0x00000000
        /*0030*/ 	.short	0x0002
        /*0032*/ 	.short	0x0010
        /*0034*/ 	.byte	0x00, 0xf5, 0x21, 0x00


	//----- nvinfo : EIATTR_KPARAM_INFO
	.align		4
.L_109:
        /*0038*/ 	.byte	0x04, 0x17
        /*003a*/ 	.short	(.L_111 - .L_110)
.L_110:
        /*003c*/ 	.word	0x00000000
        /*0040*/ 	.short	0x0001
        /*0042*/ 	.short	0x0008
        /*0044*/ 	.byte	0x00, 0xf5, 0x21, 0x00


	//----- nvinfo : EIATTR_KPARAM_INFO
	.align		4
.L_111:
        /*0048*/ 	.byte	0x04, 0x17
        /*004a*/ 	.short	(.L_113 - .L_112)
.L_112:
        /*004c*/ 	.word	0x00000000
        /*0050*/ 	.short	0x0000
        /*0052*/ 	.short	0x0000
        /*0054*/ 	.byte	0x00, 0xf5, 0x21, 0x00


	//----- nvinfo : EIATTR_SPARSE_MMA_MASK
	.align		4
.L_113:
        /*0058*/ 	.byte	0x03, 0x50
        /*005a*/ 	.short	0x0000


	//----- nvinfo : EIATTR_MAXREG_COUNT
	.align		4
        /*005c*/ 	.byte	0x03, 0x1b
        /*005e*/ 	.short	0x00ff


	//----- nvinfo : EIATTR_NUM_BARRIERS
	.align		4
        /*0060*/ 	.byte	0x02, 0x4c
        /*0062*/ 	.byte	0x01
	.zero		1


	//----- nvinfo : EIATTR_MERCURY_ISA_VERSION
	.align		4
        /*0064*/ 	.byte	0x03, 0x5f
        /*0066*/ 	.short	0x0101


	//----- nvinfo : EIATTR_VRC_CTA_INIT_COUNT
	.align		4
        /*0068*/ 	.byte	0x02, 0x4a
	.zero		1
	.zero		1


	//----- nvinfo : EIATTR_EXIT_INSTR_OFFSETS
	.align		4
        /*006c*/ 	.byte	0x04, 0x1c
        /*006e*/ 	.short	(.L_115 - .L_114)


	//   ....[0]....
.L_114:
        /*0070*/ 	.word	0x000004b0


	//   ....[1]....
        /*0074*/ 	.word	0x00000510


	//----- nvinfo : EIATTR_CBANK_PARAM_SIZE
	.align		4
.L_115:
        /*0078*/ 	.byte	0x03, 0x19
        /*007a*/ 	.short	0x0021


	//----- nvinfo : EIATTR_PARAM_CBANK
	.align		4
        /*007c*/ 	.byte	0x04, 0x0a
        /*007e*/ 	.short	(.L_117 - .L_116)
	.align		4
.L_116:
        /*0080*/ 	.word	index@(.nv.constant0._Z4scanPjS_S_mb)
        /*0084*/ 	.short	0x0380
        /*0086*/ 	.short	0x0021


	//----- nvinfo : EIATTR_SW_WAR
	.align		4
.L_117:
        /*0088*/ 	.byte	0x04, 0x36
        /*008a*/ 	.short	(.L_119 - .L_118)
.L_118:
        /*008c*/ 	.word	0x00000008
.L_119:


//--------------------- .nv.info._Z12generateMaskPhPjm --------------------------
	.section	.nv.info._Z12generateMaskPhPjm,"",@"SHT_CUDA_INFO"
	.sectionflags	@""
	.align	4


	//----- nvinfo : EIATTR_CUDA_API_VERSION
	.align		4
        /*0000*/ 	.byte	0x04, 0x37
        /*0002*/ 	.short	(.L_121 - .L_120)
.L_120:
        /*0004*/ 	.word	0x00000082


	//----- nvinfo : EIATTR_KPARAM_INFO
	.align		4
.L_121:
        /*0008*/ 	.byte	0x04, 0x17
        /*000a*/ 	.short	(.L_123 - .L_122)
.L_122:
        /*000c*/ 	.word	0x00000000
        /*0010*/ 	.short	0x0002
        /*0012*/ 	.short	0x0010
        /*0014*/ 	.byte	0x00, 0xf0, 0x21, 0x00


	//----- nvinfo : EIATTR_KPARAM_INFO
	.align		4
.L_123:
        /*0018*/ 	.byte	0x04, 0x17
        /*001a*/ 	.short	(.L_125 - .L_124)
.L_124:
        /*001c*/ 	.word	0x00000000
        /*0020*/ 	.short	0x0001
        /*0022*/ 	.short	0x0008
        /*0024*/ 	.byte	0x00, 0xf5, 0x21, 0x00


	//----- nvinfo : EIATTR_KPARAM_INFO
	.align		4
.L_125:
        /*0028*/ 	.byte	0x04, 0x17
        /*002a*/ 	.short	(.L_127 - .L_126)
.L_126:
        /*002c*/ 	.word	0x00000000
        /*0030*/ 	.short	0x0000
        /*0032*/ 	.short	0x0000
        /*0034*/ 	.byte	0x00, 0xf5, 0x21, 0x00


	//----- nvinfo : EIATTR_SPARSE_MMA_MASK
	.align		4
.L_127:
        /*0038*/ 	.byte	0x03, 0x50
        /*003a*/ 	.short	0x0000


	//----- nvinfo : EIATTR_MAXREG_COUNT
	.align		4
        /*003c*/ 	.byte	0x03, 0x1b
        /*003e*/ 	.short	0x00ff


	//----- nvinfo : EIATTR_MERCURY_ISA_VERSION
	.align		4
        /*0040*/ 	.byte	0x03, 0x5f
        /*0042*/ 	.short	0x0101


	//----- nvinfo : EIATTR_VRC_CTA_INIT_COUNT
	.align		4
        /*0044*/ 	.byte	0x02, 0x4a
	.zero		1
	.zero		1


	//----- nvinfo : EIATTR_EXIT_INSTR_OFFSETS
	.align		4
        /*0048*/ 	.byte	0x04, 0x1c
        /*004a*/ 	.short	(.L_129 - .L_128)


	//   ....[0]....
.L_128:
        /*004c*/ 	.word	0x00000120


	//   ....[1]....
        /*0050*/ 	.word	0x00000220


	//   ....[2]....
        /*0054*/ 	.word	0x00000290


	//   ....[3]....
        /*0058*/ 	.word	0x000003e0


	//----- nvinfo : EIATTR_CRS_STACK_SIZE
	.align		4
.L_129:
        /*005c*/ 	.byte	0x04, 0x1e
        /*005e*/ 	.short	(.L_131 - .L_130)
.L_130:
        /*0060*/ 	.word	0x00000000


	//----- nvinfo : EIATTR_CBANK_PARAM_SIZE
	.align		4
.L_131:
        /*0064*/ 	.byte	0x03, 0x19
        /*0066*/ 	.short	0x0018


	//----- nvinfo : EIATTR_PARAM_CBANK
	.align		4
        /*0068*/ 	.byte	0x04, 0x0a
        /*006a*/ 	.short	(.L_133 - .L_132)
	.align		4
.L_132:
        /*006c*/ 	.word	index@(.nv.constant0._Z12generateMaskPhPjm)
        /*0070*/ 	.short	0x0380
        /*0072*/ 	.short	0x0018


	//----- nvinfo : EIATTR_SW_WAR
	.align		4
.L_133:
        /*0074*/ 	.byte	0x04, 0x36
        /*0076*/ 	.short	(.L_135 - .L_134)
.L_134:
        /*0078*/ 	.word	0x00000008
.L_135:


//--------------------- .nv.callgraph             --------------------------
	.section	.nv.callgraph,"",@"SHT_CUDA_CALLGRAPH"
	.align	4
	.sectionentsize	8
	.align		4
        /*0000*/ 	.word	0x00000000
	.align		4
        /*0004*/ 	.word	0xffffffff
	.align		4
        /*0008*/ 	.word	0x00000000
	.align		4
        /*000c*/ 	.word	0xfffffffe
	.align		4
        /*0010*/ 	.word	0x00000000
	.align		4
        /*0014*/ 	.word	0xfffffffd
	.align		4
        /*0018*/ 	.word	0x00000000
	.align		4
        /*001c*/ 	.word	0xfffffffc


//--------------------- .text._Z7scatterPjS_PhS0_Pt --------------------------
	.section	.text._Z7scatterPjS_PhS0_Pt,"ax",@progbits
	.align	128
        .global         _Z7scatterPjS_PhS0_Pt
        .type           _Z7scatterPjS_PhS0_Pt,@function
        .size           _Z7scatterPjS_PhS0_Pt,(.L_x_18 - _Z7scatterPjS_PhS0_Pt)
        .other          _Z7scatterPjS_PhS0_Pt,@"STO_CUDA_ENTRY STV_DEFAULT"
_Z7scatterPjS_PhS0_Pt:
.text._Z7scatterPjS_PhS0_Pt:
[----:B------:R-:W-:Y:S08]  /*0000*/  LDC R1, c[0x0][0x37c] ;  /* 0x0000df00ff017b82 */ /* 0x000ff00000000800 */
[----:B------:R-:W0:Y:S01]  /*0010*/  LDC.64 R4, c[0x0][0x388] ;  /* 0x0000e200ff047b82 */ /* 0x000e220000000a00 */
[----:B------:R-:W0:Y:S02]  /*0020*/  LDCU.64 UR4, c[0x0][0x358] ;  /* 0x00006b00ff0477ac */ /* 0x000e240008000a00 */
[----:B0-----:R-:W2:Y:S05]  /*0030*/  LDG.E R0, desc[UR4][R4.64] ;  /* 0x0000000404007981 */ /* 0x001eaa000c1e1900 */
[----:B------:R-:W0:Y:S01]  /*0040*/  S2UR UR6, SR_CTAID.X ;  /* 0x00000000000679c3 */ /* 0x000e220000002500 */
[----:B------:R-:W0:Y:S07]  /*0050*/  S2R R3, SR_TID.X ;  /* 0x0000000000037919 */ /* 0x000e2e0000002100 */
[----:B------:R-:W0:Y:S01]  /*0060*/  LDC R2, c[0x0][0x360] ;  /* 0x0000d800ff027b82 */ /* 0x000e220000000800 */
[----:B------:R-:W1:Y:S01]  /*0070*/  LDCU UR7, c[0x0][0x370] ;  /* 0x00006e00ff0777ac */ /* 0x000e620008000800 */
[----:B0-----:R-:W-:-:S02]  /*0080*/  IMAD R3, R2, UR6, R3 ;  /* 0x0000000602037c24 */ /* 0x001fc4000f8e0203 */
[----:B-1----:R-:W-:-:S03]  /*0090*/  IMAD R2, R2, UR7, RZ ;  /* 0x0000000702027c24 */ /* 0x002fc6000f8e02ff */
[----:B--2---:R-:W-:-:S13]  /*00a0*/  ISETP.GE.AND P0, PT, R3, R0, PT ;  /* 0x000000000300720c */ /* 0x004fda0003f06270 */
[----:B------:R-:W-:Y:S05]  /*00b0*/  @P0 EXIT ;  /* 0x000000000000094d */ /* 0x000fea0003800000 */
[----:B------:R-:W0:Y:S01]  /*00c0*/  I2F.U32.RP R9, R2 ;  /* 0x0000000200097306 */ /* 0x000e220000209000 */
[C---:B------:R-:W-:Y:S01]  /*00d0*/  IMAD.IADD R7, R2.reuse, 0x1, R3 ;  /* 0x0000000102077824 */ /* 0x040fe200078e0203 */
[----:B------:R-:W-:Y:S01]  /*00e0*/  ISETP.NE.U32.AND P2, PT, R2, RZ, PT ;  /* 0x000000ff0200720c */ /* 0x000fe20003f45070 */
[----:B------:R-:W-:Y:S01]  /*00f0*/  IMAD.MOV R11, RZ, RZ, -R2 ;  /* 0x000000ffff0b7224 */ /* 0x000fe200078e0a02 */
[----:B------:R-:W1:Y:S01]  /*0100*/  LDCU.128 UR8, c[0x0][0x390] ;  /* 0x00007200ff0877ac */ /* 0x000e620008000c00 */
[----:B------:R-:W-:Y:S01]  /*0110*/  BSSY.RECONVERGENT B0, `(.L_x_0) ;  /* 0x0000030000007945 */ /* 0x000fe20003800200 */
[----:B------:R-:W-:Y:S02]  /*0120*/  ISETP.GE.AND P0, PT, R7, R0, PT ;  /* 0x000000000700720c */ /* 0x000fe40003f06270 */
[----:B------:R-:W-:Y:S02]  /*0130*/  VIMNMX R6, PT, PT, R0, R7, !PT ;  /* 0x0000000700067248 */ /* 0x000fe40007fe0100 */
[----:B------:R-:W-:-:S04]  /*0140*/  SEL R8, RZ, 0x1, P0 ;  /* 0x00000001ff087807 */ /* 0x000fc80000000000 */
[----:B------:R-:W-:Y:S01]  /*0150*/  IADD3 R7, PT, PT, R6, -R7, -R8 ;  /* 0x8000000706077210 */ /* 0x000fe20007ffe808 */
[----:B0-----:R-:W0:Y:S02]  /*0160*/  MUFU.RCP R9, R9 ;  /* 0x0000000900097308 */ /* 0x001e240000001000 */
[----:B0-----:R-:W-:-:S06]  /*0170*/  VIADD R4, R9, 0xffffffe ;  /* 0x0ffffffe09047836 */ /* 0x001fcc0000000000 */
[----:B------:R0:W2:Y:S02]  /*0180*/  F2I.FTZ.U32.TRUNC.NTZ R5, R4 ;  /* 0x0000000400057305 */ /* 0x0000a4000021f000 */
[----:B0-----:R-:W-:Y:S02]  /*0190*/  IMAD.MOV.U32 R4, RZ, RZ, RZ ;  /* 0x000000ffff047224 */ /* 0x001fe400078e00ff */
[----:B--2---:R-:W-:-:S04]  /*01a0*/  IMAD R11, R11, R5, RZ ;  /* 0x000000050b0b7224 */ /* 0x004fc800078e02ff */
[----:B------:R-:W-:-:S06]  /*01b0*/  IMAD.HI.U32 R10, R5, R11, R4 ;  /* 0x0000000b050a7227 */ /* 0x000fcc00078e0004 */
[----:B------:R-:W-:-:S04]  /*01c0*/  IMAD.HI.U32 R5, R10, R7, RZ ;  /* 0x000000070a057227 */ /* 0x000fc800078e00ff */
[----:B------:R-:W-:-:S04]  /*01d0*/  IMAD.MOV R4, RZ, RZ, -R5 ;  /* 0x000000ffff047224 */ /* 0x000fc800078e0a05 */
[----:B------:R-:W-:-:S05]  /*01e0*/  IMAD R7, R2, R4, R7 ;  /* 0x0000000402077224 */ /* 0x000fca00078e0207 */
[----:B------:R-:W-:-:S13]  /*01f0*/  ISETP.GE.U32.AND P0, PT, R7, R2, PT ;  /* 0x000000020700720c */ /* 0x000fda0003f06070 */
[----:B------:R-:W-:Y:S01]  /*0200*/  @P0 IADD3 R7, PT, PT, -R2, R7, RZ ;  /* 0x0000000702070210 */ /* 0x000fe20007ffe1ff */
[----:B------:R-:W-:-:S03]  /*0210*/  @P0 VIADD R5, R5, 0x1 ;  /* 0x0000000105050836 */ /* 0x000fc60000000000 */
[----:B------:R-:W-:-:S13]  /*0220*/  ISETP.GE.U32.AND P1, PT, R7, R2, PT ;  /* 0x000000020700720c */ /* 0x000fda0003f26070 */
[----:B------:R-:W-:Y:S01]  /*0230*/  @P1 VIADD R5, R5, 0x1 ;  /* 0x0000000105051836 */ /* 0x000fe20000000000 */
[----:B------:R-:W-:-:S05]  /*0240*/  @!P2 LOP3.LUT R5, RZ, R2, RZ, 0x33, !PT ;  /* 0x00000002ff05a212 */ /* 0x000fca00078e33ff */
[----:B------:R-:W-:-:S05]  /*0250*/  IMAD.IADD R7, R8, 0x1, R5 ;  /* 0x0000000108077824 */ /* 0x000fca00078e0205 */
[C---:B------:R-:W-:Y:S02]  /*0260*/  LOP3.LUT R4, R7.reuse, 0x3, RZ, 0xc0, !PT ;  /* 0x0000000307047812 */ /* 0x040fe400078ec0ff */
[----:B------:R-:W-:Y:S02]  /*0270*/  ISETP.GE.U32.AND P0, PT, R7, 0x3, PT ;  /* 0x000000030700780c */ /* 0x000fe40003f06070 */
[----:B------:R-:W-:-:S13]  /*0280*/  ISETP.NE.AND P1, PT, R4, 0x3, PT ;  /* 0x000000030400780c */ /* 0x000fda0003f25270 */
[----:B-1----:R-:W-:Y:S05]  /*0290*/  @!P1 BRA `(.L_x_1) ;  /* 0x00000000005c9947 */ /* 0x002fea0003800000 */
[----:B------:R-:W0:Y:S01]  /*02a0*/  LDC.64 R8, c[0x0][0x380] ;  /* 0x0000e000ff087b82 */ /* 0x000e220000000a00 */
[----:B------:R-:W-:-:S07]  /*02b0*/  VIADD R7, R7, 0x1 ;  /* 0x0000000107077836 */ /* 0x000fce0000000000 */
[----:B------:R-:W1:Y:S01]  /*02c0*/  LDC.64 R4, c[0x0][0x3a0] ;  /* 0x0000e800ff047b82 */ /* 0x000e620000000a00 */
[----:B0-----:R-:W-:Y:S02]  /*02d0*/  IADD3 R6, P1, PT, R8, 0x4, RZ ;  /* 0x0000000408067810 */ /* 0x001fe40007f3e0ff */
[----:B------:R-:W-:Y:S02]  /*02e0*/  LOP3.LUT R8, R7, 0x3, RZ, 0xc0, !PT ;  /* 0x0000000307087812 */ /* 0x000fe400078ec0ff */
[----:B------:R-:W-:-:S03]  /*02f0*/  IADD3.X R7, PT, PT, RZ, R9, RZ, P1, !PT ;  /* 0x00000009ff077210 */ /* 0x000fc60000ffe4ff */
[----:B------:R-:W-:-:S07]  /*0300*/  IMAD.MOV R16, RZ, RZ, -R8 ;  /* 0x000000ffff107224 */ /* 0x000fce00078e0a08 */
.L_x_2:
[----:B------:R-:W-:-:S05]  /*0310*/  IMAD.WIDE R10, R3, 0x4, R6 ;  /* 0x00000004030a7825 */ /* 0x000fca00078e0206 */
[----:B0-----:R-:W2:Y:S04]  /*0320*/  LDG.E R8, desc[UR4][R10.64+-0x4] ;  /* 0xfffffc040a087981 */ /* 0x001ea8000c1e1900 */
[----:B------:R-:W3:Y:S01]  /*0330*/  LDG.E R9, desc[UR4][R10.64] ;  /* 0x000000040a097981 */ /* 0x000ee2000c1e1900 */
[----:B--2---:R-:W-:-:S04]  /*0340*/  IADD3 R12, P1, PT, R8, UR8, RZ ;  /* 0x00000008080c7c10 */ /* 0x004fc8000ff3e0ff */
[----:B------:R-:W-:-:S06]  /*0350*/  LEA.HI.X.SX32 R13, R8, UR9, 0x1, P1 ;  /* 0x00000009080d7c11 */ /* 0x000fcc00088f0eff */
[----:B------:R-:W2:Y:S01]  /*0360*/  LDG.E.U8 R13, desc[UR4][R12.64] ;  /* 0x000000040c0d7981 */ /* 0x000ea2000c1e1100 */
[----:B------:R-:W-:Y:S01]  /*0370*/  IADD3 R14, P1, PT, R3, UR10, RZ ;  /* 0x0000000a030e7c10 */ /* 0x000fe2000ff3e0ff */
[----:B---3--:R-:W-:Y:S02]  /*0380*/  IMAD.IADD R17, R9, 0x1, -R8 ;  /* 0x0000000109117824 */ /* 0x008fe400078e0a08 */
[C---:B-1----:R-:W-:Y:S01]  /*0390*/  IMAD.WIDE R8, R3.reuse, 0x2, R4 ;  /* 0x0000000203087825 */ /* 0x042fe200078e0204 */
[----:B------:R-:W-:-:S03]  /*03a0*/  LEA.HI.X.SX32 R15, R3, UR11, 0x1, P1 ;  /* 0x0000000b030f7c11 */ /* 0x000fc600088f0eff */
[----:B------:R-:W-:-:S05]  /*03b0*/  VIADD R16, R16, 0x1 ;  /* 0x0000000110107836 */ /* 0x000fca0000000000 */
[----:B------:R-:W-:Y:S01]  /*03c0*/  ISETP.NE.AND P1, PT, R16, RZ, PT ;  /* 0x000000ff1000720c */ /* 0x000fe20003f25270 */
[----:B------:R-:W-:Y:S01]  /*03d0*/  IMAD.IADD R3, R2, 0x1, R3 ;  /* 0x0000000102037824 */ /* 0x000fe200078e0203 */
[----:B--2---:R0:W-:Y:S04]  /*03e0*/  STG.E.U8 desc[UR4][R14.64], R13 ;  /* 0x0000000d0e007986 */ /* 0x0041e8000c101104 */
[----:B------:R0:W-:Y:S07]  /*03f0*/  STG.E.U16 desc[UR4][R8.64], R17 ;  /* 0x0000001108007986 */ /* 0x0001ee000c101504 */
[----:B------:R-:W-:Y:S05]  /*0400*/  @P1 BRA `(.L_x_2) ;  /* 0xfffffffc00c01947 */ /* 0x000fea000383ffff */
.L_x_1:
[----:B------:R-:W-:Y:S05]  /*0410*/  BSYNC.RECONVERGENT B0 ;  /* 0x0000000000007941 */ /* 0x000fea0003800200 */
.L_x_0:
[----:B------:R-:W-:Y:S05]  /*0420*/  @!P0 EXIT ;  /* 0x000000000000894d */ /* 0x000fea0003800000 */
[----:B------:R-:W1:Y:S01]  /*0430*/  LDC.64 R4, c[0x0][0x3a0] ;  /* 0x0000e800ff047b82 */ /* 0x000e620000000a00 */
[----:B0-----:R-:W-:Y:S01]  /*0440*/  SHF.R.S32.HI R8, RZ, 0x1f, R2 ;  /* 0x0000001fff087819 */ /* 0x001fe20000011402 */
[----:B------:R-:W0:Y:S06]  /*0450*/  LDCU.128 UR8, c[0x0][0x390] ;  /* 0x00007200ff0877ac */ /* 0x000e2c0008000c00 */
[----:B------:R-:W2:Y:S02]  /*0460*/  LDC.64 R6, c[0x0][0x380] ;  /* 0x0000e000ff067b82 */ /* 0x000ea40000000a00 */
.L_x_3:
[----:B--2---:R-:W-:-:S05]  /*0470*/  IMAD.WIDE R16, R3, 0x4, R6 ;  /* 0x0000000403107825 */ /* 0x004fca00078e0206 */
[----:B---3--:R-:W0:Y:S04]  /*0480*/  LDG.E R9, desc[UR4][R16.64] ;  /* 0x0000000410097981 */ /* 0x008e28000c1e1900 */
[----:B------:R-:W2:Y:S01]  /*0490*/  LDG.E R12, desc[UR4][R16.64+0x4] ;  /* 0x00000404100c7981 */ /* 0x000ea2000c1e1900 */
[----:B0-----:R-:W-:-:S04]  /*04a0*/  IADD3 R18, P0, PT, R9, UR8, RZ ;  /* 0x0000000809127c10 */ /* 0x001fc8000ff1e0ff */
[----:B------:R-:W-:-:S05]  /*04b0*/  LEA.HI.X.SX32 R19, R9, UR9, 0x1, P0 ;  /* 0x0000000909137c11 */ /* 0x000fca00080f0eff */
[----:B------:R-:W3:Y:S01]  /*04c0*/  LDG.E.U8 R23, desc[UR4][R18.64] ;  /* 0x0000000412177981 */ /* 0x000ee2000c1e1100 */
[C---:B------:R-:W-:Y:S01]  /*04d0*/  IADD3 R10, P0, PT, R3.reuse, UR10, RZ ;  /* 0x0000000a030a7c10 */ /* 0x040fe2000ff1e0ff */
[----:B-1----:R-:W-:Y:S01]  /*04e0*/  IMAD.WIDE R14, R3, 0x2, R4 ;  /* 0x00000002030e7825 */ /* 0x002fe200078e0204 */
[----:B--2---:R-:W-:Y:S02]  /*04f0*/  IADD3 R9, PT, PT, -R9, R12, RZ ;  /* 0x0000000c09097210 */ /* 0x004fe40007ffe1ff */
[----:B------:R-:W-:Y:S01]  /*0500*/  LEA.HI.X.SX32 R11, R3, UR11, 0x1, P0 ;  /* 0x0000000b030b7c11 */ /* 0x000fe200080f0eff */
[----:B------:R-:W-:-:S04]  /*0510*/  IMAD.WIDE R12, R2, 0x4, R16 ;  /* 0x00000004020c7825 */ /* 0x000fc800078e0210 */
[----:B---3--:R0:W-:Y:S04]  /*0520*/  STG.E.U8 desc[UR4][R10.64], R23 ;  /* 0x000000170a007986 */ /* 0x0081e8000c101104 */
[----:B------:R1:W-:Y:S04]  /*0530*/  STG.E.U16 desc[UR4][R14.64], R9 ;  /* 0x000000090e007986 */ /* 0x0003e8000c101504 */
[----:B------:R-:W2:Y:S04]  /*0540*/  LDG.E R22, desc[UR4][R12.64] ;  /* 0x000000040c167981 */ /* 0x000ea8000c1e1900 */
[----:B------:R-:W3:Y:S01]  /*0550*/  LDG.E R19, desc[UR4][R12.64+0x4] ;  /* 0x000004040c137981 */ /* 0x000ee2000c1e1900 */
[----:B--2---:R-:W-:-:S04]  /*0560*/  IADD3 R20, P0, PT, R22, UR8, RZ ;  /* 0x0000000816147c10 */ /* 0x004fc8000ff1e0ff */
[----:B------:R-:W-:-:S06]  /*0570*/  LEA.HI.X.SX32 R21, R22, UR9, 0x1, P0 ;  /* 0x0000000916157c11 */ /* 0x000fcc00080f0eff */
[----:B------:R-:W2:Y:S01]  /*0580*/  LDG.E.U8 R21, desc[UR4][R20.64] ;  /* 0x0000000414157981 */ /* 0x000ea2000c1e1100 */
[C---:B------:R-:W-:Y:S01]  /*0590*/  IADD3 R16, P0, PT, R2.reuse, R10, RZ ;  /* 0x0000000a02107210 */ /* 0x040fe20007f1e0ff */
[----:B---3--:R-:W-:Y:S02]  /*05a0*/  IMAD.IADD R25, R19, 0x1, -R22 ;  /* 0x0000000113197824 */ /* 0x008fe400078e0a16 */
[----:B------:R-:W-:-:S04]  /*05b0*/  IMAD.WIDE R18, R2, 0x2, R14 ;  /* 0x0000000202127825 */ /* 0x000fc800078e020e */
[----:B------:R-:W-:Y:S02]  /*05c0*/  IMAD.X R17, R8, 0x1, R11, P0 ;  /* 0x0000000108117824 */ /* 0x000fe400000e060b */
[----:B0-----:R-:W-:-:S03]  /*05d0*/  IMAD.WIDE R10, R2, 0x4, R12 ;  /* 0x00000004020a7825 */ /* 0x001fc600078e020c */
[----:B--2---:R0:W-:Y:S04]  /*05e0*/  STG.E.U8 desc[UR4][R16.64], R21 ;  /* 0x0000001510007986 */ /* 0x0041e8000c101104 */
[----:B------:R2:W-:Y:S04]  /*05f0*/  STG.E.U16 desc[UR4][R18.64], R25 ;  /* 0x0000001912007986 */ /* 0x0005e8000c101504 */
[----:B-1----:R-:W3:Y:S04]  /*0600*/  LDG.E R9, desc[UR4][R10.64] ;  /* 0x000000040a097981 */ /* 0x002ee8000c1e1900 */
[----:B------:R-:W4:Y:S01]  /*0610*/  LDG.E R14, desc[UR4][R10.64+0x4] ;  /* 0x000004040a0e7981 */ /* 0x000f22000c1e1900 */
[----:B---3--:R-:W-:-:S04]  /*0620*/  IADD3 R22, P0, PT, R9, UR8, RZ ;  /* 0x0000000809167c10 */ /* 0x008fc8000ff1e0ff */
[----:B------:R-:W-:-:S06]  /*0630*/  LEA.HI.X.SX32 R23, R9, UR9, 0x1, P0 ;  /* 0x0000000909177c11 */ /* 0x000fcc00080f0eff */
[----:B------:R-:W3:Y:S01]  /*0640*/  LDG.E.U8 R23, desc[UR4][R22.64] ;  /* 0x0000000416177981 */ /* 0x000ee2000c1e1100 */
[----:B------:R-:W-:Y:S01]  /*0650*/  IADD3 R12, P0, PT, R2, R16, RZ ;  /* 0x00000010020c7210 */ /* 0x000fe20007f1e0ff */
[----:B----4-:R-:W-:Y:S02]  /*0660*/  IMAD.IADD R9, R14, 0x1, -R9 ;  /* 0x000000010e097824 */ /* 0x010fe400078e0a09 */
[----:B------:R-:W-:-:S04]  /*0670*/  IMAD.WIDE R14, R2, 0x2, R18 ;  /* 0x00000002020e7825 */ /* 0x000fc800078e0212 */
[----:B------:R-:W-:Y:S02]  /*0680*/  IMAD.X R13, R8, 0x1, R17, P0 ;  /* 0x00000001080d7824 */ /* 0x000fe400000e0611 */
[----:B0-----:R-:W-:-:S03]  /*0690*/  IMAD.WIDE R16, R2, 0x4, R10 ;  /* 0x0000000402107825 */ /* 0x001fc600078e020a */
[----:B---3--:R3:W-:Y:S04]  /*06a0*/  STG.E.U8 desc[UR4][R12.64], R23 ;  /* 0x000000170c007986 */ /* 0x0087e8000c101104 */
[----:B------:R3:W-:Y:S04]  /*06b0*/  STG.E.U16 desc[UR4][R14.64], R9 ;  /* 0x000000090e007986 */ /* 0x0007e8000c101504 */
[----:B------:R-:W2:Y:S04]  /*06c0*/  LDG.E R24, desc[UR4][R16.64] ;  /* 0x0000000410187981 */ /* 0x000ea8000c1e1900 */
[----:B------:R-:W4:Y:S01]  /*06d0*/  LDG.E R11, desc[UR4][R16.64+0x4] ;  /* 0x00000404100b7981 */ /* 0x000f22000c1e1900 */
[----:B--2---:R-:W-:-:S04]  /*06e0*/  IADD3 R18, P0, PT, R24, UR8, RZ ;  /* 0x0000000818127c10 */ /* 0x004fc8000ff1e0ff */
[----:B------:R-:W-:-:S06]  /*06f0*/  LEA.HI.X.SX32 R19, R24, UR9, 0x1, P0 ;  /* 0x0000000918137c11 */ /* 0x000fcc00080f0eff */
[----:B------:R-:W2:Y:S01]  /*0700*/  LDG.E.U8 R19, desc[UR4][R18.64] ;  /* 0x0000000412137981 */ /* 0x000ea2000c1e1100 */
[C---:B------:R-:W-:Y:S01]  /*0710*/  IADD3 R20, P0, PT, R2.reuse, R12, RZ ;  /* 0x0000000c02147210 */ /* 0x040fe20007f1e0ff */
[----:B----4-:R-:W-:Y:S02]  /*0720*/  IMAD.IADD R25, R11, 0x1, -R24 ;  /* 0x000000010b197824 */ /* 0x010fe400078e0a18 */
[----:B------:R-:W-:Y:S01]  /*0730*/  IMAD.WIDE R10, R2, 0x2, R14 ;  /* 0x00000002020a7825 */ /* 0x000fe200078e020e */
[----:B------:R-:W-:-:S03]  /*0740*/  IADD3.X R21, PT, PT, R8, R13, RZ, P0, !PT ;  /* 0x0000000d08157210 */ /* 0x000fc600007fe4ff */
[----:B------:R-:W-:-:S05]  /*0750*/  IMAD R3, R2, 0x4, R3 ;  /* 0x0000000402037824 */ /* 0x000fca00078e0203 */
[----:B------:R-:W-:Y:S01]  /*0760*/  ISETP.GE.AND P0, PT, R3, R0, PT ;  /* 0x000000000300720c */ /* 0x000fe20003f06270 */
[----:B--2---:R3:W-:Y:S04]  /*0770*/  STG.E.U8 desc[UR4][R20.64], R19 ;  /* 0x0000001314007986 */ /* 0x0047e8000c101104 */
[----:B------:R3:W-:Y:S08]  /*0780*/  STG.E.U16 desc[UR4][R10.64], R25 ;  /* 0x000000190a007986 */ /* 0x0007f0000c101504 */
[----:B------:R-:W-:Y:S05]  /*0790*/  @!P0 BRA `(.L_x_3) ;  /* 0xfffffffc00348947 */ /* 0x000fea000383ffff */
[----:B------:R-:W-:Y:S05]  /*07a0*/  EXIT ;  /* 0x000000000000794d */ /* 0x000fea0003800000 */
.L_x_4:
[----:B------:R-:W-:-:S00]  /*07b0*/  BRA `(.L_x_4) ;  /* 0xfffffffc00fc7947 */ /* 0x000fc0000383ffff */
[----:B------:R-:W-:-:S00]  /*07c0*/  NOP ;  /* 0x0000000000007918 */ /* 0x000fc00000000000 */
        /* <DEDUP_REMOVED lines=11> */
.L_x_18:


//--------------------- .text._Z7compactPjS_S_m   --------------------------
	.section	.text._Z7compactPjS_S_m,"ax",@progbits
	.align	128
        .global         _Z7compactPjS_S_m
        .type           _Z7compactPjS_S_m,@function
        .size           _Z7compactPjS_S_m,(.L_x_19 - _Z7compactPjS_S_m)
        .other          _Z7compactPjS_S_m,@"STO_CUDA_ENTRY STV_DEFAULT"
_Z7compactPjS_S_m:
.text._Z7compactPjS_S_m:
[----:B------:R-:W-:Y:S01]  /*0000*/  LDC R1, c[0x0][0x37c] ;  /* 0x0000df00ff017b82 */ /* 0x000fe20000000800 */
[----:B------:R-:W0:Y:S07]  /*0010*/  S2R R13, SR_TID.X ;  /* 0x00000000000d7919 */ /* 0x000e2e0000002100 */
[----:B------:R-:W0:Y:S01]  /*0020*/  S2UR UR4, SR_CTAID.X ;  /* 0x00000000000479c3 */ /* 0x000e220000002500 */
[----:B------:R-:W1:Y:S01]  /*0030*/  LDCU.64 UR6, c[0x0][0x398] ;  /* 0x00007300ff0677ac */ /* 0x000e620008000a00 */
[----:B------:R-:W2:Y:S06]  /*0040*/  LDCU.64 UR10, c[0x0][0x358] ;  /* 0x00006b00ff0a77ac */ /* 0x000eac0008000a00 */
[----:B------:R-:W0:Y:S02]  /*0050*/  LDC R0, c[0x0][0x360] ;  /* 0x0000d800ff007b82 */ /* 0x000e240000000800 */
[----:B0-----:R-:W-:-:S05]  /*0060*/  IMAD R13, R0, UR4, R13 ;  /* 0x00000004000d7c24 */ /* 0x001fca000f8e020d */
[C---:B------:R-:W-:Y:S02]  /*0070*/  ISETP.NE.AND P1, PT, R13.reuse, RZ, PT ;  /* 0x000000ff0d00720c */ /* 0x040fe40003f25270 */
[----:B-1----:R-:W-:Y:S02]  /*0080*/  ISETP.GE.U32.AND P0, PT, R13, UR6, PT ;  /* 0x000000060d007c0c */ /* 0x002fe4000bf06070 */
[----:B------:R-:W-:-:S04]  /*0090*/  SHF.R.S32.HI R2, RZ, 0x1f, R13 ;  /* 0x0000001fff027819 */ /* 0x000fc8000001140d */
[----:B------:R-:W-:-:S05]  /*00a0*/  ISETP.GE.U32.AND.EX P0, PT, R2, UR7, PT, P0 ;  /* 0x0000000702007c0c */ /* 0x000fca000bf06100 */
[----:B------:R-:W2:Y:S02]  /*00b0*/  @!P1 LDC.64 R4, c[0x0][0x388] ;  /* 0x0000e200ff049b82 */ /* 0x000ea40000000a00 */
[----:B--2---:R0:W-:Y:S06]  /*00c0*/  @!P1 STG.E desc[UR10][R4.64], RZ ;  /* 0x000000ff04009986 */ /* 0x0041ec000c10190a */
[----:B------:R-:W-:Y:S05]  /*00d0*/  @P0 EXIT ;  /* 0x000000000000094d */ /* 0x000fea0003800000 */
[----:B------:R-:W1:Y:S01]  /*00e0*/  LDCU.64 UR8, c[0x0][0x380] ;  /* 0x00007000ff0877ac */ /* 0x000e620008000a00 */
[----:B------:R-:W-:Y:S01]  /*00f0*/  IMAD.MOV.U32 R10, RZ, RZ, R2 ;  /* 0x000000ffff0a7224 */ /* 0x000fe200078e0002 */
[----:B------:R-:W2:Y:S01]  /*0100*/  LDCU UR12, c[0x0][0x370] ;  /* 0x00006e00ff0c77ac */ /* 0x000ea20008000800 */
[----:B------:R-:W3:Y:S01]  /*0110*/  LDCU.64 UR14, c[0x0][0x380] ;  /* 0x00007000ff0e77ac */ /* 0x000ee20008000a00 */
[----:B------:R-:W4:Y:S01]  /*0120*/  LDCU.64 UR16, c[0x0][0x398] ;  /* 0x00007300ff1077ac */ /* 0x000f220008000a00 */
[----:B-1----:R-:W-:Y:S02]  /*0130*/  ULEA UR5, UP1, UR6, UR8, 0x2 ;  /* 0x0000000806057291 */ /* 0x002fe4000f8210ff */
[----:B------:R-:W-:Y:S02]  /*0140*/  UIADD3 UR8, UP0, UPT, UR6, -0x1, URZ ;  /* 0xffffffff06087890 */ /* 0x000fe4000ff1e0ff */
[----:B------:R-:W-:Y:S01]  /*0150*/  ULEA.HI.X UR6, UR6, UR9, UR7, 0x2, UP1 ;  /* 0x0000000906067291 */ /* 0x000fe200088f1407 */
[----:B--2---:R-:W-:Y:S01]  /*0160*/  IMAD R0, R0, UR12, RZ ;  /* 0x0000000c00007c24 */ /* 0x004fe2000f8e02ff */
[----:B------:R-:W-:Y:S01]  /*0170*/  UIADD3.X UR4, UPT, UPT, UR7, -0x1, URZ, UP0, !UPT ;  /* 0xffffffff07047890 */ /* 0x000fe200087fe4ff */
[----:B------:R-:W-:-:S03]  /*0180*/  IMAD.U32 R2, RZ, RZ, UR5 ;  /* 0x00000005ff027e24 */ /* 0x000fc6000f8e00ff */
[----:B---34-:R-:W-:-:S08]  /*0190*/  IMAD.U32 R3, RZ, RZ, UR6 ;  /* 0x00000006ff037e24 */ /* 0x018fd0000f8e00ff */
.L_x_5:
[----:B------:R-:W-:-:S04]  /*01a0*/  ISETP.NE.U32.AND P0, PT, R13, UR8, PT ;  /* 0x000000080d007c0c */ /* 0x000fc8000bf05070 */
[----:B------:R-:W-:-:S13]  /*01b0*/  ISETP.NE.AND.EX P0, PT, R10, UR4, PT, P0 ;  /* 0x000000040a007c0c */ /* 0x000fda000bf05300 */
[----:B------:R-:W2:Y:S01]  /*01c0*/  @!P0 LDG.E R7, desc[UR10][R2.64+-0x4] ;  /* 0xfffffc0a02078981 */ /* 0x000ea2000c1e1900 */
[----:B0-----:R-:W2:Y:S01]  /*01d0*/  @!P0 LDC.64 R4, c[0x0][0x388] ;  /* 0x0000e200ff048b82 */ /* 0x001ea20000000a00 */
[----:B------:R-:W-:Y:S02]  /*01e0*/  @!P0 VIADD R15, R13, 0x1 ;  /* 0x000000010d0f8836 */ /* 0x000fe40000000000 */
[----:B--2---:R-:W-:-:S05]  /*01f0*/  @!P0 IMAD.WIDE.U32 R4, R7, 0x4, R4 ;  /* 0x0000000407048825 */ /* 0x004fca00078e0004 */
[----:B------:R0:W-:Y:S04]  /*0200*/  @!P0 STG.E desc[UR10][R4.64], R15 ;  /* 0x0000000f04008986 */ /* 0x0001e8000c10190a */
[----:B------:R-:W2:Y:S01]  /*0210*/  @!P0 LDG.E R17, desc[UR10][R2.64+-0x4] ;  /* 0xfffffc0a02118981 */ /* 0x000ea2000c1e1900 */
[----:B------:R-:W2:Y:S01]  /*0220*/  @!P0 LDC.64 R6, c[0x0][0x390] ;  /* 0x0000e400ff068b82 */ /* 0x000ea20000000a00 */
[----:B------:R-:W-:-:S04]  /*0230*/  LEA R8, P1, R13, UR14, 0x2 ;  /* 0x0000000e0d087c11 */ /* 0x000fc8000f8210ff */
[----:B------:R-:W-:Y:S01]  /*0240*/  LEA.HI.X R9, R13, UR15, R10, 0x2, P1 ;  /* 0x0000000f0d097c11 */ /* 0x000fe200088f140a */
[----:B--2---:R-:W-:Y:S04]  /*0250*/  @!P0 STG.E desc[UR10][R6.64], R17 ;  /* 0x0000001106008986 */ /* 0x004fe8000c10190a */
[----:B------:R-:W2:Y:S04]  /*0260*/  LDG.E R19, desc[UR10][R8.64] ;  /* 0x0000000a08137981 */ /* 0x000ea8000c1e1900 */
[----:B------:R-:W2:Y:S02]  /*0270*/  LDG.E R10, desc[UR10][R8.64+-0x4] ;  /* 0xfffffc0a080a7981 */ /* 0x000ea4000c1e1900 */
[----:B--2---:R-:W-:-:S13]  /*0280*/  ISETP.NE.AND P0, PT, R19, R10, PT ;  /* 0x0000000a1300720c */ /* 0x004fda0003f05270 */
[----:B------:R-:W0:Y:S01]  /*0290*/  @P0 LDC.64 R10, c[0x0][0x388] ;  /* 0x0000e200ff0a0b82 */ /* 0x000e220000000a00 */
[----:B------:R-:W-:-:S04]  /*02a0*/  @P0 VIADD R19, R19, 0xffffffff ;  /* 0xffffffff13130836 */ /* 0x000fc80000000000 */
[----:B0-----:R-:W-:-:S05]  /*02b0*/  @P0 IMAD.WIDE.U32 R4, R19, 0x4, R10 ;  /* 0x0000000413040825 */ /* 0x001fca00078e000a */
[----:B------:R0:W-:Y:S02]  /*02c0*/  @P0 STG.E desc[UR10][R4.64], R13 ;  /* 0x0000000d04000986 */ /* 0x0001e4000c10190a */
[----:B0-----:R-:W-:-:S05]  /*02d0*/  IMAD.IADD R13, R0, 0x1, R13 ;  /* 0x00000001000d7824 */ /* 0x001fca00078e020d */
[----:B------:R-:W-:Y:S02]  /*02e0*/  ISETP.GE.U32.AND P0, PT, R13, UR16, PT ;  /* 0x000000100d007c0c */ /* 0x000fe4000bf06070 */
[----:B------:R-:W-:-:S04]  /*02f0*/  SHF.R.S32.HI R10, RZ, 0x1f, R13 ;  /* 0x0000001fff0a7819 */ /* 0x000fc8000001140d */
[----:B------:R-:W-:-:S13]  /*0300*/  ISETP.GE.U32.AND.EX P0, PT, R10, UR17, PT, P0 ;  /* 0x000000110a007c0c */ /* 0x000fda000bf06100 */
[----:B------:R-:W-:Y:S05]  /*0310*/  @!P0 BRA `(.L_x_5) ;  /* 0xfffffffc00a08947 */ /* 0x000fea000383ffff */
[----:B------:R-:W-:Y:S05]  /*0320*/  EXIT ;  /* 0x000000000000794d */ /* 0x000fea0003800000 */
.L_x_6:
        /* <DEDUP_REMOVED lines=13> */
.L_x_19:


//--------------------- .text._Z3addPiiS_         --------------------------
	.section	.text._Z3addPiiS_,"ax",@progbits
	.align	128
        .global         _Z3addPiiS_
        .type           _Z3addPiiS_,@function
        .size           _Z3addPiiS_,(.L_x_20 - _Z3addPiiS_)
        .other          _Z3addPiiS_,@"STO_CUDA_ENTRY STV_DEFAULT"
_Z3addPiiS_:
.text._Z3addPiiS_:
[----:B------:R-:W-:Y:S01]  /*0000*/  LDC R1, c[0x0][0x37c] ;  /* 0x0000df00ff017b82 */ /* 0x000fe20000000800 */
[----:B------:R-:W0:Y:S07]  /*0010*/  S2R R9, SR_CTAID.X ;  /* 0x0000000000097919 */ /* 0x000e2e0000002500 */
[----:B------:R-:W0:Y:S01]  /*0020*/  LDC.64 R2, c[0x0][0x390] ;  /* 0x0000e400ff027b82 */ /* 0x000e220000000a00 */
[----:B------:R-:W1:Y:S01]  /*0030*/  LDCU UR6, c[0x0][0x388] ;  /* 0x00007100ff0677ac */ /* 0x000e620008000800 */
[----:B------:R-:W1:Y:S01]  /*0040*/  S2R R0, SR_TID.X ;  /* 0x0000000000007919 */ /* 0x000e620000002100 */
[----:B------:R-:W2:Y:S05]  /*0050*/  LDCU.64 UR4, c[0x0][0x358] ;  /* 0x00006b00ff0477ac */ /* 0x000eaa0008000a00 */
[----:B------:R-:W3:Y:S01]  /*0060*/  LDC.64 R4, c[0x0][0x380] ;  /* 0x0000e000ff047b82 */ /* 0x000ee20000000a00 */
[----:B0-----:R-:W-:-:S04]  /*0070*/  IMAD.WIDE.U32 R2, R9, 0x4, R2 ;  /* 0x0000000409027825 */ /* 0x001fc800078e0002 */
[----:B-1----:R-:W-:Y:S02]  /*0080*/  IMAD R7, R9, UR6, R0 ;  /* 0x0000000609077c24 */ /* 0x002fe4000f8e0200 */
[----:B--2---:R-:W2:Y:S02]  /*0090*/  LDG.E R2, desc[UR4][R2.64] ;  /* 0x0000000402027981 */ /* 0x004ea4000c1e1900 */
[----:B---3--:R-:W-:-:S05]  /*00a0*/  IMAD.WIDE R4, R7, 0x4, R4 ;  /* 0x0000000407047825 */ /* 0x008fca00078e0204 */
[----:B------:R-:W2:Y:S02]  /*00b0*/  LDG.E R7, desc[UR4][R4.64] ;  /* 0x0000000404077981 */ /* 0x000ea4000c1e1900 */
[----:B--2---:R-:W-:-:S05]  /*00c0*/  IADD3 R7, PT, PT, R2, R7, RZ ;  /* 0x0000000702077210 */ /* 0x004fca0007ffe0ff */
[----:B------:R-:W-:Y:S01]  /*00d0*/  STG.E desc[UR4][R4.64], R7 ;  /* 0x0000000704007986 */ /* 0x000fe2000c101904 */
[----:B------:R-:W-:Y:S05]  /*00e0*/  EXIT ;  /* 0x000000000000794d */ /* 0x000fea0003800000 */
.L_x_7:
        /* <DEDUP_REMOVED lines=9> */
.L_x_20:


//--------------------- .text._Z12inclusiveAddPjjS_ --------------------------
	.section	.text._Z12inclusiveAddPjjS_,"ax",@progbits
	.align	128
        .global         _Z12inclusiveAddPjjS_
        .type           _Z12inclusiveAddPjjS_,@function
        .size           _Z12inclusiveAddPjjS_,(.L_x_21 - _Z12inclusiveAddPjjS_)
        .other          _Z12inclusiveAddPjjS_,@"STO_CUDA_ENTRY STV_DEFAULT"
_Z12inclusiveAddPjjS_:
.text._Z12inclusiveAddPjjS_:
[----:B------:R-:W-:Y:S01]  /*0000*/  LDC R1, c[0x0][0x37c] ;  /* 0x0000df00ff017b82 */ /* 0x000fe20000000800 */
[----:B------:R-:W0:Y:S01]  /*0010*/  S2R R9, SR_CTAID.X ;  /* 0x0000000000097919 */ /* 0x000e220000002500 */
[----:B------:R-:W1:Y:S06]  /*0020*/  LDCU UR6, c[0x0][0x388] ;  /* 0x00007100ff0677ac */ /* 0x000e6c0008000800 */
[----:B------:R-:W0:Y:S01]  /*0030*/  LDC.64 R2, c[0x0][0x390] ;  /* 0x0000e400ff027b82 */ /* 0x000e220000000a00 */
[----:B------:R-:W1:Y:S01]  /*0040*/  S2R R0, SR_TID.X ;  /* 0x0000000000007919 */ /* 0x000e620000002100 */
[----:B------:R-:W2:Y:S06]  /*0050*/  LDCU.64 UR4, c[0x0][0x358] ;  /* 0x00006b00ff0477ac */ /* 0x000eac0008000a00 */
[----:B------:R-:W3:Y:S01]  /*0060*/  LDC.64 R4, c[0x0][0x380] ;  /* 0x0000e000ff047b82 */ /* 0x000ee20000000a00 */
[----:B0-----:R-:W-:-:S04]  /*0070*/  IMAD.WIDE.U32 R2, R9, 0x4, R2 ;  /* 0x0000000409027825 */ /* 0x001fc800078e0002 */
[----:B-1----:R-:W-:Y:S02]  /*0080*/  IMAD R0, R9, UR6, R0 ;  /* 0x0000000609007c24 */ /* 0x002fe4000f8e0200 */
[----:B--2---:R-:W2:Y:S03]  /*0090*/  LDG.E R2, desc[UR4][R2.64+-0x4] ;  /* 0xfffffc0402027981 */ /* 0x004ea6000c1e1900 */
[----:B------:R-:W-:-:S05]  /*00a0*/  IADD3 R7, PT, PT, R0, -0x1, RZ ;  /* 0xffffffff00077810 */ /* 0x000fca0007ffe0ff */
[----:B---3--:R-:W-:-:S05]  /*00b0*/  IMAD.WIDE R4, R7, 0x4, R4 ;  /* 0x0000000407047825 */ /* 0x008fca00078e0204 */
[----:B------:R-:W2:Y:S02]  /*00c0*/  LDG.E R7, desc[UR4][R4.64] ;  /* 0x0000000404077981 */ /* 0x000ea4000c1e1900 */
[----:B--2---:R-:W-:-:S05]  /*00d0*/  IADD3 R7, PT, PT, R2, R7, RZ ;  /* 0x0000000702077210 */ /* 0x004fca0007ffe0ff */
[----:B------:R-:W-:Y:S01]  /*00e0*/  STG.E desc[UR4][R4.64], R7 ;  /* 0x0000000704007986 */ /* 0x000fe2000c101904 */
[----:B------:R-:W-:Y:S05]  /*00f0*/  EXIT ;  /* 0x000000000000794d */ /* 0x000fea0003800000 */
.L_x_8:
        /* <DEDUP_REMOVED lines=16> */
.L_x_21:


//--------------------- .text._Z4scanPjS_S_mb     --------------------------
	.section	.text._Z4scanPjS_S_mb,"ax",@progbits
	.align	128
        .global         _Z4scanPjS_S_mb
        .type           _Z4scanPjS_S_mb,@function
        .size           _Z4scanPjS_S_mb,(.L_x_22 - _Z4scanPjS_S_mb)
        .other          _Z4scanPjS_S_mb,@"STO_CUDA_ENTRY STV_DEFAULT"
_Z4scanPjS_S_mb:
.text._Z4scanPjS_S_mb:
[----:B------:R-:W-:Y:S01]  /*0000*/  LDC R1, c[0x0][0x37c] ;  /* 0x0000df00ff017b82 */ /* 0x000fe20000000800 */
[----:B------:R-:W0:Y:S07]  /*0010*/  S2R R9, SR_TID.X ;  /* 0x0000000000097919 */ /* 0x000e2e0000002100 */
[----:B------:R-:W1:Y:S01]  /*0020*/  LDC.64 R4, c[0x0][0x388] ;  /* 0x0000e200ff047b82 */ /* 0x000e620000000a00 */
[----:B------:R-:W2:Y:S01]  /*0030*/  LDCU.64 UR6, c[0x0][0x398] ;  /* 0x00007300ff0677ac */ /* 0x000ea20008000a00 */
[----:B------:R-:W2:Y:S01]  /*0040*/  S2R R10, SR_CTAID.X ;  /* 0x00000000000a7919 */ /* 0x000ea20000002500 */
[----:B------:R-:W3:Y:S01]  /*0050*/  LDCU.64 UR8, c[0x0][0x358] ;  /* 0x00006b00ff0877ac */ /* 0x000ee20008000a00 */
[----:B0-----:R-:W-:-:S04]  /*0060*/  IMAD.SHL.U32 R3, R9, 0x2, RZ ;  /* 0x0000000209037824 */ /* 0x001fc800078e00ff */
[----:B--2---:R-:W-:-:S04]  /*0070*/  IMAD R0, R10, UR6, R3 ;  /* 0x000000060a007c24 */ /* 0x004fc8000f8e0203 */
[----:B-1----:R-:W-:-:S05]  /*0080*/  IMAD.WIDE R4, R0, 0x4, R4 ;  /* 0x0000000400047825 */ /* 0x002fca00078e0204 */
[----:B---3--:R-:W2:Y:S04]  /*0090*/  LDG.E R6, desc[UR8][R4.64] ;  /* 0x0000000804067981 */ /* 0x008ea8000c1e1900 */
[----:B------:R-:W2:Y:S01]  /*00a0*/  LDG.E R7, desc[UR8][R4.64+0x4] ;  /* 0x0000040804077981 */ /* 0x000ea2000c1e1900 */
[----:B------:R-:W0:Y:S01]  /*00b0*/  S2UR UR5, SR_CgaCtaId ;  /* 0x00000000000579c3 */ /* 0x000e220000008800 */
[----:B------:R-:W-:Y:S01]  /*00c0*/  ISETP.NE.AND P1, PT, R9, RZ, PT ;  /* 0x000000ff0900720c */ /* 0x000fe20003f25270 */
[----:B------:R-:W-:Y:S01]  /*00d0*/  UMOV UR4, 0x400 ;  /* 0x0000040000047882 */ /* 0x000fe20000000000 */
[----:B------:R-:W-:Y:S02]  /*00e0*/  HFMA2 R8, -RZ, RZ, 0, 5.9604644775390625e-08 ;  /* 0x00000001ff087431 */ /* 0x000fe400000001ff */
[----:B------:R-:W-:-:S09]  /*00f0*/  VIADD R3, R3, 0x1 ;  /* 0x0000000103037836 */ /* 0x000fd20000000000 */
[----:B------:R-:W1:Y:S01]  /*0100*/  @!P1 LDC R11, c[0x0][0x398] ;  /* 0x0000e600ff0b9b82 */ /* 0x000e620000000800 */
[----:B0-----:R-:W-:Y:S02]  /*0110*/  ULEA UR4, UR5, UR4, 0x18 ;  /* 0x0000000405047291 */ /* 0x001fe4000f8ec0ff */
[----:B------:R-:W-:-:S04]  /*0120*/  USHF.R.U64 UR5, UR6, 0x1, UR7 ;  /* 0x0000000106057899 */ /* 0x000fc80008001207 */
[----:B------:R-:W-:Y:S01]  /*0130*/  LEA R2, R9, UR4, 0x3 ;  /* 0x0000000409027c11 */ /* 0x000fe2000f8e18ff */
[----:B------:R-:W-:-:S04]  /*0140*/  UISETP.GE.AND UP0, UPT, UR5, 0x1, UPT ;  /* 0x000000010500788c */ /* 0x000fc8000bf06270 */
[----:B--2---:R0:W-:Y:S05]  /*0150*/  STS.64 [R2], R6 ;  /* 0x0000000602007388 */ /* 0x0041ea0000000a00 */
[----:B-1----:R-:W-:Y:S05]  /*0160*/  BRA.U !UP0, `(.L_x_9) ;  /* 0x00000001083c7547 */ /* 0x002fea000b800000 */
[----:B------:R-:W-:-:S07]  /*0170*/  MOV R8, 0x1 ;  /* 0x0000000100087802 */ /* 0x000fce0000000f00 */
.L_x_10:
[----:B------:R-:W-:Y:S01]  /*0180*/  BAR.SYNC.DEFER_BLOCKING 0x0 ;  /* 0x0000000000007b1d */ /* 0x000fe20000010000 */
[----:B------:R-:W-:Y:S01]  /*0190*/  ISETP.GE.AND P0, PT, R9, UR5, PT ;  /* 0x0000000509007c0c */ /* 0x000fe2000bf06270 */
[----:B------:R-:W-:Y:S02]  /*01a0*/  UISETP.GT.U32.AND UP0, UPT, UR5, 0x1, UPT ;  /* 0x000000010500788c */ /* 0x000fe4000bf04070 */
[----:B------:R-:W-:-:S07]  /*01b0*/  USHF.R.U32.HI UR6, URZ, 0x1, UR5 ;  /* 0x00000001ff067899 */ /* 0x000fce0008011605 */
[----:B------:R-:W-:-:S03]  /*01c0*/  UMOV UR5, UR6 ;  /* 0x0000000600057c82 */ /* 0x000fc60008000000 */
[----:B-1----:R-:W-:-:S05]  /*01d0*/  @!P0 IMAD R4, R3, R8, RZ ;  /* 0x0000000803048224 */ /* 0x002fca00078e02ff */
[----:B------:R-:W-:-:S05]  /*01e0*/  @!P0 LEA R5, R4, UR4, 0x2 ;  /* 0x0000000404058c11 */ /* 0x000fca000f8e10ff */
[C---:B------:R-:W-:Y:S02]  /*01f0*/  @!P0 IMAD R4, R8.reuse, 0x4, R5 ;  /* 0x0000000408048824 */ /* 0x040fe400078e0205 */
[----:B------:R-:W-:Y:S01]  /*0200*/  @!P0 LDS R5, [R5+-0x4] ;  /* 0xfffffc0005058984 */ /* 0x000fe20000000800 */
[----:B------:R-:W-:-:S03]  /*0210*/  IMAD.SHL.U32 R8, R8, 0x2, RZ ;  /* 0x0000000208087824 */ /* 0x000fc600078e00ff */
[----:B0-----:R-:W0:Y:S02]  /*0220*/  @!P0 LDS R6, [R4+-0x4] ;  /* 0xfffffc0004068984 */ /* 0x001e240000000800 */
[----:B0-----:R-:W-:-:S05]  /*0230*/  @!P0 IADD3 R7, PT, PT, R5, R6, RZ ;  /* 0x0000000605078210 */ /* 0x001fca0007ffe0ff */
[----:B------:R1:W-:Y:S01]  /*0240*/  @!P0 STS [R4+-0x4], R7 ;  /* 0xfffffc0704008388 */ /* 0x0003e20000000800 */
[----:B------:R-:W-:Y:S05]  /*0250*/  BRA.U UP0, `(.L_x_10) ;  /* 0xfffffffd00c87547 */ /* 0x000fea000b83ffff */
.L_x_9:
[----:B------:R-:W-:Y:S01]  /*0260*/  BAR.SYNC.DEFER_BLOCKING 0x0 ;  /* 0x0000000000007b1d */ /* 0x000fe20000010000 */
[----:B0-----:R-:W-:-:S07]  /*0270*/  @!P1 LEA R6, R11, UR4, 0x2 ;  /* 0x000000040b069c11 */ /* 0x001fce000f8e10ff */
[----:B-1----:R-:W0:Y:S01]  /*0280*/  @!P1 LDC.64 R4, c[0x0][0x390] ;  /* 0x0000e400ff049b82 */ /* 0x002e220000000a00 */
[----:B------:R-:W1:Y:S01]  /*0290*/  LDCU.64 UR6, c[0x0][0x398] ;  /* 0x00007300ff0677ac */ /* 0x000e620008000a00 */
[----:B------:R-:W2:Y:S01]  /*02a0*/  @!P1 LDS R7, [R6+-0x4] ;  /* 0xfffffc0006079984 */ /* 0x000ea20000000800 */
[----:B-1----:R-:W-:-:S03]  /*02b0*/  UISETP.GE.U32.AND UP0, UPT, UR6, 0x2, UPT ;  /* 0x000000020600788c */ /* 0x002fc6000bf06070 */
[----:B------:R1:W-:Y:S01]  /*02c0*/  @!P1 STS [R6+-0x4], RZ ;  /* 0xfffffcff06009388 */ /* 0x0003e20000000800 */
[----:B------:R-:W-:Y:S01]  /*02d0*/  UISETP.GE.U32.AND.EX UP0, UPT, UR7, URZ, UPT, UP0 ;  /* 0x000000ff0700728c */ /* 0x000fe2000bf06100 */
[----:B0-----:R-:W-:-:S05]  /*02e0*/  @!P1 IMAD.WIDE.U32 R4, R10, 0x4, R4 ;  /* 0x000000040a049825 */ /* 0x001fca00078e0004 */
[----:B--2---:R1:W-:Y:S03]  /*02f0*/  @!P1 STG.E desc[UR8][R4.64], R7 ;  /* 0x0000000704009986 */ /* 0x0043e6000c101908 */
[----:B------:R-:W-:Y:S05]  /*0300*/  BRA.U !UP0, `(.L_x_11) ;  /* 0x0000000108447547 */ /* 0x000fea000b800000 */
[----:B------:R-:W0:Y:S01]  /*0310*/  LDCU.64 UR6, c[0x0][0x398] ;  /* 0x00007300ff0677ac */ /* 0x000e220008000a00 */
[----:B------:R-:W-:-:S05]  /*0320*/  UMOV UR5, 0x1 ;  /* 0x0000000100057882 */ /* 0x000fca0000000000 */
.L_x_12:
[----:B------:R-:W-:Y:S01]  /*0330*/  BAR.SYNC.DEFER_BLOCKING 0x0 ;  /* 0x0000000000007b1d */ /* 0x000fe20000010000 */
[----:B------:R-:W-:Y:S01]  /*0340*/  ISETP.GE.U32.AND P0, PT, R9, UR5, PT ;  /* 0x0000000509007c0c */ /* 0x000fe2000bf06070 */
[----:B------:R-:W-:Y:S01]  /*0350*/  USHF.L.U32 UR5, UR5, 0x1, URZ ;  /* 0x0000000105057899 */ /* 0x000fe200080006ff */
[----:B------:R-:W-:-:S03]  /*0360*/  SHF.R.U32.HI R8, RZ, 0x1, R8 ;  /* 0x00000001ff087819 */ /* 0x000fc60000011608 */
[----:B0-----:R-:W-:-:S04]  /*0370*/  UISETP.GE.U32.AND UP0, UPT, UR5, UR6, UPT ;  /* 0x000000060500728c */ /* 0x001fc8000bf06070 */
[----:B------:R-:W-:-:S04]  /*0380*/  UISETP.GE.U32.AND.EX UP0, UPT, URZ, UR7, UPT, UP0 ;  /* 0x00000007ff00728c */ /* 0x000fc8000bf06100 */
[----:B-1----:R-:W-:-:S05]  /*0390*/  @!P0 IMAD R4, R3, R8, RZ ;  /* 0x0000000803048224 */ /* 0x002fca00078e02ff */
[----:B--2---:R-:W-:-:S04]  /*03a0*/  @!P0 LEA R5, R4, UR4, 0x2 ;  /* 0x0000000404058c11 */ /* 0x004fc8000f8e10ff */
[----:B------:R-:W-:Y:S01]  /*03b0*/  @!P0 LEA R6, R8, R5, 0x2 ;  /* 0x0000000508068211 */ /* 0x000fe200078e10ff */
[----:B------:R-:W-:Y:S04]  /*03c0*/  @!P0 LDS R4, [R5+-0x4] ;  /* 0xfffffc0005048984 */ /* 0x000fe80000000800 */
[----:B------:R-:W0:Y:S02]  /*03d0*/  @!P0 LDS R7, [R6+-0x4] ;  /* 0xfffffc0006078984 */ /* 0x000e240000000800 */
[----:B0-----:R-:W-:Y:S02]  /*03e0*/  @!P0 IMAD.IADD R11, R4, 0x1, R7 ;  /* 0x00000001040b8824 */ /* 0x001fe400078e0207 */
[----:B------:R2:W-:Y:S04]  /*03f0*/  @!P0 STS [R5+-0x4], R7 ;  /* 0xfffffc0705008388 */ /* 0x0005e80000000800 */
[----:B------:R2:W-:Y:S01]  /*0400*/  @!P0 STS [R6+-0x4], R11 ;  /* 0xfffffc0b06008388 */ /* 0x0005e20000000800 */
[----:B------:R-:W-:Y:S05]  /*0410*/  BRA.U !UP0, `(.L_x_12) ;  /* 0xfffffffd08c47547 */ /* 0x000fea000b83ffff */
.L_x_11:
[----:B------:R-:W0:Y:S02]  /*0420*/  LDCU.U8 UR4, c[0x0][0x3a0] ;  /* 0x00007400ff0477ac */ /* 0x000e240008000000 */
[----:B0-----:R-:W-:Y:S01]  /*0430*/  UPRMT UR4, UR4, 0x8880, URZ ;  /* 0x0000888004047896 */ /* 0x001fe200080000ff */
[----:B------:R-:W-:Y:S05]  /*0440*/  BAR.SYNC.DEFER_BLOCKING 0x0 ;  /* 0x0000000000007b1d */ /* 0x000fea0000010000 */
[----:B------:R-:W-:-:S13]  /*0450*/  ISETP.NE.AND P0, PT, RZ, UR4, PT ;  /* 0x00000004ff007c0c */ /* 0x000fda000bf05270 */
[----:B-12---:R-:W0:Y:S01]  /*0460*/  @P0 LDC.64 R4, c[0x0][0x380] ;  /* 0x0000e000ff040b82 */ /* 0x006e220000000a00 */
[----:B------:R-:W1:Y:S01]  /*0470*/  @P0 LDS.64 R6, [R2] ;  /* 0x0000000002060984 */ /* 0x000e620000000a00 */
[----:B0-----:R-:W-:-:S05]  /*0480*/  @P0 IMAD.WIDE R4, R0, 0x4, R4 ;  /* 0x0000000400040825 */ /* 0x001fca00078e0204 */
[----:B-1----:R0:W-:Y:S04]  /*0490*/  @P0 STG.E desc[UR8][R4.64+-0x4], R6 ;  /* 0xfffffc0604000986 */ /* 0x0021e8000c101908 */
[----:B------:R0:W-:Y:S01]  /*04a0*/  @P0 STG.E desc[UR8][R4.64], R7 ;  /* 0x0000000704000986 */ /* 0x0001e2000c101908 */
[----:B------:R-:W-:Y:S05]  /*04b0*/  @P0 EXIT ;  /* 0x000000000000094d */ /* 0x000fea0003800000 */
[----:B------:R-:W1:Y:S01]  /*04c0*/  LDS.64 R2, [R2] ;  /* 0x0000000002027984 */ /* 0x000e620000000a00 */
[----:B0-----:R-:W0:Y:S02]  /*04d0*/  LDC.64 R4, c[0x0][0x380] ;  /* 0x0000e000ff047b82 */ /* 0x001e240000000a00 */
[----:B0-----:R-:W-:-:S05]  /*04e0*/  IMAD.WIDE R4, R0, 0x4, R4 ;  /* 0x0000000400047825 */ /* 0x001fca00078e0204 */
[----:B-1----:R-:W-:Y:S04]  /*04f0*/  STG.E desc[UR8][R4.64], R2 ;  /* 0x0000000204007986 */ /* 0x002fe8000c101908 */
[----:B------:R-:W-:Y:S01]  /*0500*/  STG.E desc[UR8][R4.64+0x4], R3 ;  /* 0x0000040304007986 */ /* 0x000fe2000c101908 */
[----:B------:R-:W-:Y:S05]  /*0510*/  EXIT ;  /* 0x000000000000794d */ /* 0x000fea0003800000 */
.L_x_13:
        /* <DEDUP_REMOVED lines=14> */
.L_x_22:


//--------------------- .text._Z12generateMaskPhPjm --------------------------
	.section	.text._Z12generateMaskPhPjm,"ax",@progbits
	.align	128
        .global         _Z12generateMaskPhPjm
        .type           _Z12generateMaskPhPjm,@function
        .size           _Z12generateMaskPhPjm,(.L_x_23 - _Z12generateMaskPhPjm)
        .other          _Z12generateMaskPhPjm,@"STO_CUDA_ENTRY STV_DEFAULT"
_Z12generateMaskPhPjm:
.text._Z12generateMaskPhPjm:
[----:B------:R-:W-:Y:S01]  /*0000*/  LDC R1, c[0x0][0x37c] ;  /* 0x0000df00ff017b82 */ /* 0x000fe20000000800 */
[----:B------:R-:W0:Y:S07]  /*0010*/  S2R R3, SR_TID.X ;  /* 0x0000000000037919 */ /* 0x000e2e0000002100 */
[----:B------:R-:W0:Y:S01]  /*0020*/  S2UR UR6, SR_CTAID.X ;  /* 0x00000000000679c3 */ /* 0x000e220000002500 */
[----:B------:R-:W1:Y:S01]  /*0030*/  LDCU.64 UR4, c[0x0][0x358] ;  /* 0x00006b00ff0477ac */ /* 0x000e620008000a00 */
[----:B------:R-:W2:Y:S06]  /*0040*/  LDCU.128 UR8, c[0x0][0x380] ;  /* 0x00007000ff0877ac */ /* 0x000eac0008000c00 */
[----:B------:R-:W0:Y:S01]  /*0050*/  LDC R0, c[0x0][0x360] ;  /* 0x0000d800ff007b82 */ /* 0x000e220000000800 */
[----:B------:R-:W3:Y:S01]  /*0060*/  LDCU UR7, c[0x0][0x370] ;  /* 0x00006e00ff0777ac */ /* 0x000ee20008000800 */
[----:B0-----:R-:W-:-:S02]  /*0070*/  IMAD R2, R0, UR6, R3 ;  /* 0x0000000600027c24 */ /* 0x001fc4000f8e0203 */
[----:B---3--:R-:W-:-:S03]  /*0080*/  IMAD R0, R0, UR7, RZ ;  /* 0x0000000700007c24 */ /* 0x008fc6000f8e02ff */
[----:B------:R-:W-:-:S13]  /*0090*/  ISETP.NE.AND P0, PT, R2, RZ, PT ;  /* 0x000000ff0200720c */ /* 0x000fda0003f05270 */
[----:B-12---:R-:W-:Y:S05]  /*00a0*/  @!P0 BRA `(.L_x_14) ;  /* 0x0000000000608947 */ /* 0x006fea0003800000 */
[----:B------:R-:W0:Y:S01]  /*00b0*/  LDC.64 R10, c[0x0][0x390] ;  /* 0x0000e400ff0a7b82 */ /* 0x000e220000000a00 */
[----:B------:R-:W-:-:S05]  /*00c0*/  IMAD.MOV.U32 R7, RZ, RZ, R2 ;  /* 0x000000ffff077224 */ /* 0x000fca00078e0002 */
[----:B------:R-:W-:Y:S02]  /*00d0*/  SHF.R.S32.HI R2, RZ, 0x1f, R7 ;  /* 0x0000001fff027819 */ /* 0x000fe40000011407 */
[----:B0-----:R-:W-:-:S04]  /*00e0*/  IADD3 R10, P0, PT, R10, -0x1, RZ ;  /* 0xffffffff0a0a7810 */ /* 0x001fc80007f1e0ff */
[----:B------:R-:W-:Y:S02]  /*00f0*/  IADD3.X R11, PT, PT, R11, -0x1, RZ, P0, !PT ;  /* 0xffffffff0b0b7810 */ /* 0x000fe400007fe4ff */
[----:B------:R-:W-:-:S04]  /*0100*/  ISETP.GT.U32.AND P0, PT, R10, R7, PT ;  /* 0x000000070a00720c */ /* 0x000fc80003f04070 */
[----:B------:R-:W-:-:S13]  /*0110*/  ISETP.GT.U32.AND.EX P0, PT, R11, R2, PT, P0 ;  /* 0x000000020b00720c */ /* 0x000fda0003f04100 */
[----:B------:R-:W-:Y:S05]  /*0120*/  @!P0 EXIT ;  /* 0x000000000000894d */ /* 0x000fea0003800000 */
[----:B------:R-:W-:-:S07]  /*0130*/  IMAD.MOV.U32 R8, RZ, RZ, R2 ;  /* 0x000000ffff087224 */ /* 0x000fce00078e0002 */
.L_x_15:
[----:B------:R-:W-:-:S04]  /*0140*/  IADD3 R2, P0, PT, R7, UR8, RZ ;  /* 0x0000000807027c10 */ /* 0x000fc8000ff1e0ff */
[----:B------:R-:W-:-:S05]  /*0150*/  IADD3.X R3, PT, PT, R8, UR9, RZ, P0, !PT ;  /* 0x0000000908037c10 */ /* 0x000fca00087fe4ff */
[----:B------:R-:W2:Y:S04]  /*0160*/  LDG.E.U8 R5, desc[UR4][R2.64] ;  /* 0x0000000402057981 */ /* 0x000ea8000c1e1100 */
[----:B------:R-:W2:Y:S01]  /*0170*/  LDG.E.U8 R6, desc[UR4][R2.64+-0x1] ;  /* 0xffffff0402067981 */ /* 0x000ea2000c1e1100 */
[----:B------:R-:W-:Y:S02]  /*0180*/  LEA R4, P1, R7, UR10, 0x2 ;  /* 0x0000000a07047c11 */ /* 0x000fe4000f8210ff */
[----:B--2---:R-:W-:Y:S02]  /*0190*/  ISETP.NE.AND P0, PT, R5, R6, PT ;  /* 0x000000060500720c */ /* 0x004fe40003f05270 */
[----:B------:R-:W-:Y:S01]  /*01a0*/  LEA.HI.X R5, R7, UR11, R8, 0x2, P1 ;  /* 0x0000000b07057c11 */ /* 0x000fe200088f1408 */
[----:B------:R-:W-:Y:S01]  /*01b0*/  IMAD.IADD R7, R0, 0x1, R7 ;  /* 0x0000000100077824 */ /* 0x000fe200078e0207 */
[----:B------:R-:W-:-:S04]  /*01c0*/  SEL R9, RZ, 0x1, !P0 ;  /* 0x00000001ff097807 */ /* 0x000fc80004000000 */
[----:B------:R-:W-:Y:S01]  /*01d0*/  ISETP.GT.U32.AND P0, PT, R10, R7, PT ;  /* 0x000000070a00720c */ /* 0x000fe20003f04070 */
[----:B------:R0:W-:Y:S01]  /*01e0*/  STG.E desc[UR4][R4.64], R9 ;  /* 0x0000000904007986 */ /* 0x0001e2000c101904 */
[----:B------:R-:W-:-:S04]  /*01f0*/  SHF.R.S32.HI R8, RZ, 0x1f, R7 ;  /* 0x0000001fff087819 */ /* 0x000fc80000011407 */
[----:B------:R-:W-:-:S13]  /*0200*/  ISETP.GT.U32.AND.EX P0, PT, R11, R8, PT, P0 ;  /* 0x000000080b00720c */ /* 0x000fda0003f04100 */
[----:B0-----:R-:W-:Y:S05]  /*0210*/  @P0 BRA `(.L_x_15) ;  /* 0xfffffffc00c80947 */ /* 0x001fea000383ffff */
[----:B------:R-:W-:Y:S05]  /*0220*/  EXIT ;  /* 0x000000000000794d */ /* 0x000fea0003800000 */
.L_x_14:
[----:B------:R-:W0:Y:S01]  /*0230*/  LDC.64 R12, c[0x0][0x390] ;  /* 0x0000e400ff0c7b82 */ /* 0x000e220000000a00 */
[----:B------:R-:W-:-:S07]  /*0240*/  IMAD.MOV.U32 R5, RZ, RZ, 0x1 ;  /* 0x00000001ff057424 */ /* 0x000fce00078e00ff */
[----:B------:R-:W1:Y:S01]  /*0250*/  LDC.64 R2, c[0x0][0x388] ;  /* 0x0000e200ff027b82 */ /* 0x000e620000000a00 */
[----:B0-----:R-:W-:-:S04]  /*0260*/  ISETP.GE.U32.AND P0, PT, R12, 0x2, PT ;  /* 0x000000020c00780c */ /* 0x001fc80003f06070 */
[----:B------:R-:W-:Y:S01]  /*0270*/  ISETP.GE.U32.AND.EX P0, PT, R13, RZ, PT, P0 ;  /* 0x000000ff0d00720c */ /* 0x000fe20003f06100 */
[----:B-1----:R0:W-:-:S12]  /*0280*/  STG.E desc[UR4][R2.64], R5 ;  /* 0x0000000502007986 */ /* 0x0021d8000c101904 */
[----:B------:R-:W-:Y:S05]  /*0290*/  @!P0 EXIT ;  /* 0x000000000000894d */ /* 0x000fea0003800000 */
[----:B------:R-:W1:Y:S01]  /*02a0*/  LDC.64 R14, c[0x0][0x380] ;  /* 0x0000e000ff0e7b82 */ /* 0x000e620000000a00 */
[----:B------:R-:W-:Y:S02]  /*02b0*/  IMAD.MOV.U32 R7, RZ, RZ, 0x1 ;  /* 0x00000001ff077424 */ /* 0x000fe400078e00ff */
[----:B------:R-:W-:Y:S02]  /*02c0*/  IMAD.MOV.U32 R11, RZ, RZ, 0x1 ;  /* 0x00000001ff0b7424 */ /* 0x000fe400078e00ff */
[----:B------:R-:W-:-:S03]  /*02d0*/  IMAD.MOV.U32 R8, RZ, RZ, RZ ;  /* 0x000000ffff087224 */ /* 0x000fc600078e00ff */
[----:B------:R-:W2:Y:S04]  /*02e0*/  LDC.64 R16, c[0x0][0x388] ;  /* 0x0000e200ff107b82 */ /* 0x000ea80000000a00 */
.L_x_16:
[----:B01----:R-:W-:-:S05]  /*02f0*/  IADD3 R2, P0, PT, R11, R14, RZ ;  /* 0x0000000e0b027210 */ /* 0x003fca0007f1e0ff */
[----:B------:R-:W-:-:S05]  /*0300*/  IMAD.X R3, R8, 0x1, R15, P0 ;  /* 0x0000000108037824 */ /* 0x000fca00000e060f */
[----:B------:R-:W3:Y:S04]  /*0310*/  LDG.E.U8 R5, desc[UR4][R2.64] ;  /* 0x0000000402057981 */ /* 0x000ee8000c1e1100 */
[----:B------:R-:W3:Y:S01]  /*0320*/  LDG.E.U8 R6, desc[UR4][R2.64+-0x1] ;  /* 0xffffff0402067981 */ /* 0x000ee2000c1e1100 */
[----:B--2---:R-:W-:Y:S02]  /*0330*/  LEA R4, P1, R11, R16, 0x2 ;  /* 0x000000100b047211 */ /* 0x004fe400078210ff */
[----:B---3--:R-:W-:Y:S02]  /*0340*/  ISETP.NE.AND P0, PT, R5, R6, PT ;  /* 0x000000060500720c */ /* 0x008fe40003f05270 */
[----:B------:R-:W-:Y:S01]  /*0350*/  LEA.HI.X R5, R11, R17, R8, 0x2, P1 ;  /* 0x000000110b057211 */ /* 0x000fe200008f1408 */
[----:B------:R-:W-:Y:S01]  /*0360*/  IMAD.IADD R11, R0, 0x1, R7 ;  /* 0x00000001000b7824 */ /* 0x000fe200078e0207 */
[----:B------:R-:W-:-:S03]  /*0370*/  SEL R9, RZ, 0x1, !P0 ;  /* 0x00000001ff097807 */ /* 0x000fc60004000000 */
[--C-:B------:R-:W-:Y:S01]  /*0380*/  IMAD.MOV.U32 R7, RZ, RZ, R11.reuse ;  /* 0x000000ffff077224 */ /* 0x100fe200078e000b */
[----:B------:R-:W-:Y:S01]  /*0390*/  ISETP.GE.U32.AND P0, PT, R11, R12, PT ;  /* 0x0000000c0b00720c */ /* 0x000fe20003f06070 */
[----:B------:R3:W-:Y:S01]  /*03a0*/  STG.E desc[UR4][R4.64], R9 ;  /* 0x0000000904007986 */ /* 0x0007e2000c101904 */
[----:B------:R-:W-:-:S04]  /*03b0*/  SHF.R.S32.HI R8, RZ, 0x1f, R11 ;  /* 0x0000001fff087819 */ /* 0x000fc8000001140b */
[----:B------:R-:W-:-:S13]  /*03c0*/  ISETP.GE.U32.AND.EX P0, PT, R8, R13, PT, P0 ;  /* 0x0000000d0800720c */ /* 0x000fda0003f06100 */
[----:B---3--:R-:W-:Y:S05]  /*03d0*/  @!P0 BRA `(.L_x_16) ;  /* 0xfffffffc00c48947 */ /* 0x008fea000383ffff */
[----:B------:R-:W-:Y:S05]  /*03e0*/  EXIT ;  /* 0x000000000000794d */ /* 0x000fea0003800000 */
.L_x_17:
        /* <DEDUP_REMOVED lines=9> */
.L_x_23:


//--------------------- .nv.shared._Z7scatterPjS_PhS0_Pt --------------------------
	.section	.nv.shared._Z7scatterPjS_PhS0_Pt,"aw",@nobits
	.sectionflags	@""
	.align	16
	.zero		1024


//--------------------- .nv.shared.reserved.0     --------------------------
	.section	.nv.shared.reserved.0,"aw",@nobits
	.weak		__nv_reservedSMEM_offset_0_alias
	.size		__nv_reservedSMEM_offset_0_alias, 0, 64
	.other		__nv_reservedSMEM_offset_0_alias,@"STO_CUDA_RESERVED_SHARED STV_DEFAULT"
__nv_reservedSMEM_offset_0_alias:
	.zero		0
	.zero		64


//--------------------- .nv.shared._Z7compactPjS_S_m --------------------------
	.section	.nv.shared._Z7compactPjS_S_m,"aw",@nobits
	.sectionflags	@""
	.align	16
	.zero		1024


//--------------------- .nv.shared._Z3addPiiS_    --------------------------
	.section	.nv.shared._Z3addPiiS_,"aw",@nobits
	.sectionflags	@""
	.align	16
	.zero		1024


//--------------------- .nv.shared._Z12inclusiveAddPjjS_ --------------------------
	.section	.nv.shared._Z12inclusiveAddPjjS_,"aw",@nobits
	.sectionflags	@""
	.align	16
	.zero		1024


//--------------------- .nv.shared._Z4scanPjS_S_mb --------------------------
	.section	.nv.shared._Z4scanPjS_S_mb,"aw",@nobits
	.sectionflags	@""
	.align	16
	.zero		1024


//--------------------- .nv.shared._Z12generateMaskPhPjm --------------------------
	.section	.nv.shared._Z12generateMaskPhPjm,"aw",@nobits
	.sectionflags	@""
	.align	16
	.zero		1024


//--------------------- .nv.constant0._Z7scatterPjS_PhS0_Pt --------------------------
	.section	.nv.constant0._Z7scatterPjS_PhS0_Pt,"a",@progbits
	.sectionflags	@""
	.align	4
.nv.constant0._Z7scatterPjS_PhS0_Pt:
	.zero		936


//--------------------- .nv.constant0._Z7compactPjS_S_m --------------------------
	.section	.nv.constant0._Z7compactPjS_S_m,"a",@progbits
	.sectionflags	@""
	.align	4
.nv.constant0._Z7compactPjS_S_m:
	.zero		928


//--------------------- .nv.constant0._Z3addPiiS_ --------------------------
	.section	.nv.constant0._Z3addPiiS_,"a",@progbits
	.sectionflags	@""
	.align	4
.nv.constant0._Z3addPiiS_:
	.zero		920


//--------------------- .nv.constant0._Z12inclusiveAddPjjS_ --------------------------
	.section	.nv.constant0._Z12inclusiveAddPjjS_,"a",@progbits
	.sectionflags	@""
	.align	4
.nv.constant0._Z12inclusiveAddPjjS_:
	.zero		920


//--------------------- .nv.constant0._Z4scanPjS_S_mb --------------------------
	.section	.nv.constant0._Z4scanPjS_S_mb,"a",@progbits
	.sectionflags	@""
	.align	4
.nv.constant0._Z4scanPjS_S_mb:
	.zero		929


//--------------------- .nv.constant0._Z12generateMaskPhPjm --------------------------
	.section	.nv.constant0._Z12generateMaskPhPjm,"a",@progbits
	.sectionflags	@""
	.align	4
.nv.constant0._Z12generateMaskPhPjm:
	.zero		920


//--------------------- SYMBOLS --------------------------

	.type		.nv.reservedSmem.offset0,@object
	.size		.nv.reservedSmem.offset0,0x4
	.type		.nv.reservedSmem.cap,@object
	.size		.nv.reservedSmem.cap,0x4
